	.target	sm_90a

	.elftype	@"ET_EXEC"


//--------------------- .note.nv.tkinfo           --------------------------
	.section	.note.nv.tkinfo,"",@"SHT_NOTE"
	.sectionflags	@"SHF_NOTE_NV_TKINFO"
	.tkinfo
        /*0018*/ 	.word	0x00000002
        /*0030*/ 	.string	""
        /*0030*/ 	.string	"ptxas"
        /*0030*/ 	.string	"Cuda compilation tools, release 13.0, V13.0.88"
        /*0030*/ 	.string	"Build cuda_13.0.r13.0/compiler.36424714_0"
        /*0030*/ 	.string	"-arch sm_90a -m 64 "



//--------------------- .note.nv.cuinfo           --------------------------
	.section	.note.nv.cuinfo,"",@"SHT_NOTE"
	.sectionflags	@"SHF_NOTE_NV_CUINFO"
        /*0018*/ 	.short	0x0002
        /*001a*/ 	.short	0x005a
        /*001c*/ 	.short	0x0082
	.zero		2


//--------------------- .nv.info                  --------------------------
	.section	.nv.info,"",@"SHT_CUDA_INFO"
	.align	4


	//----- nvinfo : EIATTR_REGCOUNT
	.align		4
        /*0000*/ 	.byte	0x04, 0x2f
        /*0002*/ 	.short	(.L_15 - .L_14)
	.align		4
.L_14:
        /*0004*/ 	.word	index@(_ZN7cutlass13device_kernelINS_4gemm6kernel13GemmUniversalIN4cute5tupleIJiiiiEEENS1_10collective13CollectiveMmaINS1_34MainloopSm90TmaGmmaWarpSpecializedILi9ENS5_IJNS4_1CILi2EEENSA_ILi1EEESC_EEENS1_35KernelTmaWarpSpecializedCooperativeEEENS5_IJNSA_ILi128EEENSA_ILi64EEESH_EEENS_10bfloat16_tENS5_IJlSC_lEEESJ_SK_NS4_8TiledMMAINS4_8MMA_AtomIJNS4_4SM904GMMA27MMA_64x64x16_F32BF16BF16_SSILNSO_5MajorE0ELSQ_0ELNSO_7ScaleInE1ELSR_1EEEEEENS4_6LayoutISD_NS5_IJSC_NSA_ILi0EEESV_EEEEENS5_IJNS4_10UnderscoreESY_SY_EEEEENS4_13SM90_TMA_LOADENS4_14ComposedLayoutINS4_7SwizzleILi3ELi4ELi3EEENS4_18smem_ptr_flag_bitsILi16EEENSU_INS5_IJNSA_ILi8EEESH_EEENS5_IJSH_SC_EEEEEEEvNS4_8identityENS4_23SM90_TMA_LOAD_MULTICASTES1B_vS1C_EENS_8epilogue10collective6detail29Sm90TmaWarpSpecializedAdapterINS1G_15DefaultEpilogueISJ_SK_SK_NS1F_6thread17LinearCombinationISJ_Li1EffLNS1K_9ScaleType4KindE0ELNS_15FloatRoundStyleE2ESJ_EENS1_15EpilogueDefaultEEEEEvvEEEEvNT_6ParamsE)
        /*0008*/ 	.word	0x000000a8


	//----- nvinfo : EIATTR_FRAME_SIZE
	.align		4
.L_15:
        /*000c*/ 	.byte	0x04, 0x11
        /*000e*/ 	.short	(.L_17 - .L_16)
	.align		4
.L_16:
        /*0010*/ 	.word	index@(_ZN7cutlass13device_kernelINS_4gemm6kernel13GemmUniversalIN4cute5tupleIJiiiiEEENS1_10collective13CollectiveMmaINS1_34MainloopSm90TmaGmmaWarpSpecializedILi9ENS5_IJNS4_1CILi2EEENSA_ILi1EEESC_EEENS1_35KernelTmaWarpSpecializedCooperativeEEENS5_IJNSA_ILi128EEENSA_ILi64EEESH_EEENS_10bfloat16_tENS5_IJlSC_lEEESJ_SK_NS4_8TiledMMAINS4_8MMA_AtomIJNS4_4SM904GMMA27MMA_64x64x16_F32BF16BF16_SSILNSO_5MajorE0ELSQ_0ELNSO_7ScaleInE1ELSR_1EEEEEENS4_6LayoutISD_NS5_IJSC_NSA_ILi0EEESV_EEEEENS5_IJNS4_10UnderscoreESY_SY_EEEEENS4_13SM90_TMA_LOADENS4_14ComposedLayoutINS4_7SwizzleILi3ELi4ELi3EEENS4_18smem_ptr_flag_bitsILi16EEENSU_INS5_IJNSA_ILi8EEESH_EEENS5_IJSH_SC_EEEEEEEvNS4_8identityENS4_23SM90_TMA_LOAD_MULTICASTES1B_vS1C_EENS_8epilogue10collective6detail29Sm90TmaWarpSpecializedAdapterINS1G_15DefaultEpilogueISJ_SK_SK_NS1F_6thread17LinearCombinationISJ_Li1EffLNS1K_9ScaleType4KindE0ELNS_15FloatRoundStyleE2ESJ_EENS1_15EpilogueDefaultEEEEEvvEEEEvNT_6ParamsE)
        /*0014*/ 	.word	0x00000000


	//----- nvinfo : EIATTR_MIN_STACK_SIZE
	.align		4
.L_17:
        /*0018*/ 	.byte	0x04, 0x12
        /*001a*/ 	.short	(.L_19 - .L_18)
	.align		4
.L_18:
        /*001c*/ 	.word	index@(_ZN7cutlass13device_kernelINS_4gemm6kernel13GemmUniversalIN4cute5tupleIJiiiiEEENS1_10collective13CollectiveMmaINS1_34MainloopSm90TmaGmmaWarpSpecializedILi9ENS5_IJNS4_1CILi2EEENSA_ILi1EEESC_EEENS1_35KernelTmaWarpSpecializedCooperativeEEENS5_IJNSA_ILi128EEENSA_ILi64EEESH_EEENS_10bfloat16_tENS5_IJlSC_lEEESJ_SK_NS4_8TiledMMAINS4_8MMA_AtomIJNS4_4SM904GMMA27MMA_64x64x16_F32BF16BF16_SSILNSO_5MajorE0ELSQ_0ELNSO_7ScaleInE1ELSR_1EEEEEENS4_6LayoutISD_NS5_IJSC_NSA_ILi0EEESV_EEEEENS5_IJNS4_10UnderscoreESY_SY_EEEEENS4_13SM90_TMA_LOADENS4_14ComposedLayoutINS4_7SwizzleILi3ELi4ELi3EEENS4_18smem_ptr_flag_bitsILi16EEENSU_INS5_IJNSA_ILi8EEESH_EEENS5_IJSH_SC_EEEEEEEvNS4_8identityENS4_23SM90_TMA_LOAD_MULTICASTES1B_vS1C_EENS_8epilogue10collective6detail29Sm90TmaWarpSpecializedAdapterINS1G_15DefaultEpilogueISJ_SK_SK_NS1F_6thread17LinearCombinationISJ_Li1EffLNS1K_9ScaleType4KindE0ELNS_15FloatRoundStyleE2ESJ_EENS1_15EpilogueDefaultEEEEEvvEEEEvNT_6ParamsE)
        /*0020*/ 	.word	0x00000000
.L_19:


//--------------------- .nv.compat                --------------------------
	.section	.nv.compat,"",@"SHT_CUDA_COMPAT_INFO"
	.align	4
        /*0000*/ 	.byte	0x02, 0x09, 0x01, 0x00, 0x02, 0x02, 0x04, 0x00, 0x02, 0x05, 0x05, 0x00, 0x03, 0x07, 0x01, 0x01
        /*0010*/ 	.byte	0x02, 0x03, 0x01, 0x00, 0x02, 0x06, 0x01, 0x00, 0x04, 0x0b, 0x08, 0x00, 0x00, 0x00, 0x00, 0x00
        /*0020*/ 	.byte	0x00, 0x00, 0x00, 0x00


//--------------------- .nv.info._ZN7cutlass13device_kernelINS_4gemm6kernel13GemmUniversalIN4cute5tupleIJiiiiEEENS1_10collective13CollectiveMmaINS1_34MainloopSm90TmaGmmaWarpSpecializedILi9ENS5_IJNS4_1CILi2EEENSA_ILi1EEESC_EEENS1_35KernelTmaWarpSpecializedCooperativeEEENS5_IJNSA_ILi128EEENSA_ILi64EEESH_EEENS_10bfloat16_tENS5_IJlSC_lEEESJ_SK_NS4_8TiledMMAINS4_8MMA_AtomIJNS4_4SM904GMMA27MMA_64x64x16_F32BF16BF16_SSILNSO_5MajorE0ELSQ_0ELNSO_7ScaleInE1ELSR_1EEEEEENS4_6LayoutISD_NS5_IJSC_NSA_ILi0EEESV_EEEEENS5_IJNS4_10UnderscoreESY_SY_EEEEENS4_13SM90_TMA_LOADENS4_14ComposedLayoutINS4_7SwizzleILi3ELi4ELi3EEENS4_18smem_ptr_flag_bitsILi16EEENSU_INS5_IJNSA_ILi8EEESH_EEENS5_IJSH_SC_EEEEEEEvNS4_8identityENS4_23SM90_TMA_LOAD_MULTICASTES1B_vS1C_EENS_8epilogue10collective6detail29Sm90TmaWarpSpecializedAdapterINS1G_15DefaultEpilogueISJ_SK_SK_NS1F_6thread17LinearCombinationISJ_Li1EffLNS1K_9ScaleType4KindE0ELNS_15FloatRoundStyleE2ESJ_EENS1_15EpilogueDefaultEEEEEvvEEEEvNT_6ParamsE --------------------------
	.section	.nv.info._ZN7cutlass13device_kernelINS_4gemm6kernel13GemmUniversalIN4cute5tupleIJiiiiEEENS1_10collective13CollectiveMmaINS1_34MainloopSm90TmaGmmaWarpSpecializedILi9ENS5_IJNS4_1CILi2EEENSA_ILi1EEESC_EEENS1_35KernelTmaWarpSpecializedCooperativeEEENS5_IJNSA_ILi128EEENSA_ILi64EEESH_EEENS_10bfloat16_tENS5_IJlSC_lEEESJ_SK_NS4_8TiledMMAINS4_8MMA_AtomIJNS4_4SM904GMMA27MMA_64x64x16_F32BF16BF16_SSILNSO_5MajorE0ELSQ_0ELNSO_7ScaleInE1ELSR_1EEEEEENS4_6LayoutISD_NS5_IJSC_NSA_ILi0EEESV_EEEEENS5_IJNS4_10UnderscoreESY_SY_EEEEENS4_13SM90_TMA_LOADENS4_14ComposedLayoutINS4_7SwizzleILi3ELi4ELi3EEENS4_18smem_ptr_flag_bitsILi16EEENSU_INS5_IJNSA_ILi8EEESH_EEENS5_IJSH_SC_EEEEEEEvNS4_8identityENS4_23SM90_TMA_LOAD_MULTICASTES1B_vS1C_EENS_8epilogue10collective6detail29Sm90TmaWarpSpecializedAdapterINS1G_15DefaultEpilogueISJ_SK_SK_NS1F_6thread17LinearCombinationISJ_Li1EffLNS1K_9ScaleType4KindE0ELNS_15FloatRoundStyleE2ESJ_EENS1_15EpilogueDefaultEEEEEvvEEEEvNT_6ParamsE,"",@"SHT_CUDA_INFO"
	.sectionflags	@""
	.align	4


	//----- nvinfo : EIATTR_CUDA_API_VERSION
	.align		4
        /*0000*/ 	.byte	0x04, 0x37
        /*0002*/ 	.short	(.L_21 - .L_20)
.L_20:
        /*0004*/ 	.word	0x00000082


	//----- nvinfo : EIATTR_KPARAM_INFO
	.align		4
.L_21:
        /*0008*/ 	.byte	0x04, 0x17
        /*000a*/ 	.short	(.L_23 - .L_22)
.L_22:
        /*000c*/ 	.word	0x00000000
        /*0010*/ 	.short	0x0000
        /*0012*/ 	.short	0x0070
        /*0014*/ 	.byte	0x00, 0xf0, 0x01, 0x10


	//----- nvinfo : EIATTR_SPARSE_MMA_MASK
	.align		4
.L_23:
        /*0018*/ 	.byte	0x03, 0x50
        /*001a*/ 	.short	0x0000


	//----- nvinfo : EIATTR_MAXREG_COUNT
	.align		4
        /*001c*/ 	.byte	0x03, 0x1b
        /*001e*/ 	.short	0x00a8


	//----- nvinfo : EIATTR_NUM_BARRIERS
	.align		4
        /*0020*/ 	.byte	0x02, 0x4c
        /*0022*/ 	.byte	0x01
	.zero		1


	//----- nvinfo : EIATTR_EXTERNS
	.align		4
        /*0024*/ 	.byte	0x04, 0x0f
        /*0026*/ 	.short	(.L_25 - .L_24)


	//   ....[0]....
	.align		4
.L_24:
        /*0028*/ 	.word	index@(__assertfail)


	//----- nvinfo : EIATTR_MERCURY_ISA_VERSION
	.align		4
.L_25:
        /*002c*/ 	.byte	0x03, 0x5f
        /*002e*/ 	.short	0x0101


	//----- nvinfo : EIATTR_INT_WARP_WIDE_INSTR_OFFSETS
	.align		4
        /*0030*/ 	.byte	0x04, 0x31
        /*0032*/ 	.short	(.L_27 - .L_26)


	//   ....[0]....
.L_26:
        /*0034*/ 	.word	0x00000550


	//   ....[1]....
        /*0038*/ 	.word	0x00000580


	//   ....[2]....
        /*003c*/ 	.word	0x00000740


	//----- nvinfo : EIATTR_COOP_GROUP_MASK_REGIDS
	.align		4
.L_27:
        /*0040*/ 	.byte	0x04, 0x29
        /*0042*/ 	.short	(.L_29 - .L_28)


	//   ....[0]....
.L_28:
        /*0044*/ 	.word	0xffffffff


	//   ....[1]....
        /*0048*/ 	.word	0xffffffff


	//   ....[2]....
        /*004c*/ 	.word	0xffffffff


	//   ....[3]....
        /*0050*/ 	.word	0xffffffff


	//   ....[4]....
        /*0054*/ 	.word	0xffffffff


	//   ....[5]....
        /*0058*/ 	.word	0xffffffff


	//----- nvinfo : EIATTR_COOP_GROUP_INSTR_OFFSETS
	.align		4
.L_29:
        /*005c*/ 	.byte	0x04, 0x28
        /*005e*/ 	.short	(.L_31 - .L_30)


	//   ....[0]....
.L_30:
        /*0060*/ 	.word	0x00000060


	//   ....[1]....
        /*0064*/ 	.word	0x00000070


	//   ....[2]....
        /*0068*/ 	.word	0x00000130


	//   ....[3]....
        /*006c*/ 	.word	0x000003a0


	//   ....[4]....
        /*0070*/ 	.word	0x000008c0


	//   ....[5]....
        /*0074*/ 	.word	0x00001300


	//----- nvinfo : EIATTR_REG_RECONFIG
	.align		4
.L_31:
        /*0078*/ 	.byte	0x01, 0x54
	.zero		2


	//----- nvinfo : EIATTR_SYSCALL_OFFSETS
	.align		4
        /*007c*/ 	.byte	0x04, 0x46
        /*007e*/ 	.short	(.L_33 - .L_32)


	//   ....[0]....
.L_32:
        /*0080*/ 	.word	0x000014c0


	//----- nvinfo : EIATTR_MBARRIER_INSTR_OFFSETS
	.align		4
.L_33:
        /*0084*/ 	.byte	0x04, 0x39
        /*0086*/ 	.short	(.L_35 - .L_34)


	//   ....[0]....
.L_34:
        /*0088*/ 	.word	0x00000250
        /*008c*/ 	.word	0x000000ff
        /*0090*/ 	.word	0x00000000
        /*0094*/ 	.short	0x0100
        /*0096*/ 	.byte	0x08
	.zero		1


	//   ....[1]....
        /*0098*/ 	.word	0x00000260
        /*009c*/ 	.word	0x000000ff
        /*00a0*/ 	.word	0x00000048
        /*00a4*/ 	.short	0x0100
        /*00a6*/ 	.byte	0x08
	.zero		1


	//   ....[2]....
        /*00a8*/ 	.word	0x00000270
        /*00ac*/ 	.word	0x000000ff
        /*00b0*/ 	.word	0x00000008
        /*00b4*/ 	.short	0x0100
        /*00b6*/ 	.byte	0x08
	.zero		1


	//   ....[3]....
        /*00b8*/ 	.word	0x00000280
        /*00bc*/ 	.word	0x000000ff
        /*00c0*/ 	.word	0x00000050
        /*00c4*/ 	.short	0x0100
        /*00c6*/ 	.byte	0x08
	.zero		1


	//   ....[4]....
        /*00c8*/ 	.word	0x00000290
        /*00cc*/ 	.word	0x000000ff
        /*00d0*/ 	.word	0x00000010
        /*00d4*/ 	.short	0x0100
        /*00d6*/ 	.byte	0x08
	.zero		1


	//   ....[5]....
        /*00d8*/ 	.word	0x000002a0
        /*00dc*/ 	.word	0x000000ff
        /*00e0*/ 	.word	0x00000058
        /*00e4*/ 	.short	0x0100
        /*00e6*/ 	.byte	0x08
	.zero		1


	//   ....[6]....
        /*00e8*/ 	.word	0x000002b0
        /*00ec*/ 	.word	0x000000ff
        /*00f0*/ 	.word	0x00000018
        /*00f4*/ 	.short	0x0100
        /*00f6*/ 	.byte	0x08
	.zero		1


	//   ....[7]....
        /*00f8*/ 	.word	0x000002c0
        /*00fc*/ 	.word	0x000000ff
        /*0100*/ 	.word	0x00000060
        /*0104*/ 	.short	0x0100
        /*0106*/ 	.byte	0x08
	.zero		1


	//   ....[8]....
        /*0108*/ 	.word	0x000002d0
        /*010c*/ 	.word	0x000000ff
        /*0110*/ 	.word	0x00000020
        /*0114*/ 	.short	0x0100
        /*0116*/ 	.byte	0x08
	.zero		1


	//   ....[9]....
        /*0118*/ 	.word	0x000002e0
        /*011c*/ 	.word	0x000000ff
        /*0120*/ 	.word	0x00000068
        /*0124*/ 	.short	0x0100
        /*0126*/ 	.byte	0x08
	.zero		1


	//   ....[10]....
        /*0128*/ 	.word	0x000002f0
        /*012c*/ 	.word	0x000000ff
        /*0130*/ 	.word	0x00000028
        /*0134*/ 	.short	0x0100
        /*0136*/ 	.byte	0x08
	.zero		1


	//   ....[11]....
        /*0138*/ 	.word	0x00000300
        /*013c*/ 	.word	0x000000ff
        /*0140*/ 	.word	0x00000070
        /*0144*/ 	.short	0x0100
        /*0146*/ 	.byte	0x08
	.zero		1


	//   ....[12]....
        /*0148*/ 	.word	0x00000310
        /*014c*/ 	.word	0x000000ff
        /*0150*/ 	.word	0x00000030
        /*0154*/ 	.short	0x0100
        /*0156*/ 	.byte	0x08
	.zero		1


	//   ....[13]....
        /*0158*/ 	.word	0x00000320
        /*015c*/ 	.word	0x000000ff
        /*0160*/ 	.word	0x00000078
        /*0164*/ 	.short	0x0100
        /*0166*/ 	.byte	0x08
	.zero		1


	//   ....[14]....
        /*0168*/ 	.word	0x00000330
        /*016c*/ 	.word	0x000000ff
        /*0170*/ 	.word	0x00000038
        /*0174*/ 	.short	0x0100
        /*0176*/ 	.byte	0x08
	.zero		1


	//   ....[15]....
        /*0178*/ 	.word	0x00000340
        /*017c*/ 	.word	0x000000ff
        /*0180*/ 	.word	0x00000080
        /*0184*/ 	.short	0x0100
        /*0186*/ 	.byte	0x08
	.zero		1


	//   ....[16]....
        /*0188*/ 	.word	0x00000350
        /*018c*/ 	.word	0x000000ff
        /*0190*/ 	.word	0x00000040
        /*0194*/ 	.short	0x0100
        /*0196*/ 	.byte	0x08
	.zero		1


	//   ....[17]....
        /*0198*/ 	.word	0x00000360
        /*019c*/ 	.word	0x000000ff
        /*01a0*/ 	.word	0x00000088
        /*01a4*/ 	.short	0x0100
        /*01a6*/ 	.byte	0x08
	.zero		1


	//   ....[18]....
        /*01a8*/ 	.word	0x000007c0
        /*01ac*/ 	.word	0x000000ff
        /*01b0*/ 	.word	0x000000a0
        /*01b4*/ 	.short	0x0100
        /*01b6*/ 	.byte	0x06
	.zero		1


	//   ....[19]....
        /*01b8*/ 	.word	0x00000850
        /*01bc*/ 	.word	0x000000ff
        /*01c0*/ 	.word	0x000000a8
        /*01c4*/ 	.short	0x0100
        /*01c6*/ 	.byte	0x06
	.zero		1


	//   ....[20]....
        /*01c8*/ 	.word	0x00001580
        /*01cc*/ 	.word	0x00000003
        /*01d0*/ 	.word	0x00000000
        /*01d4*/ 	.short	0x010a
        /*01d6*/ 	.byte	0x3f
	.zero		1


	//   ....[21]....
        /*01d8*/ 	.word	0x000015c0
        /*01dc*/ 	.word	0x00000003
        /*01e0*/ 	.word	0x00000000
        /*01e4*/ 	.short	0x010a
        /*01e6*/ 	.byte	0x3f
	.zero		1


	//   ....[22]....
        /*01e8*/ 	.word	0x00001990
        /*01ec*/ 	.word	0x00000005
        /*01f0*/ 	.word	0x00000000
        /*01f4*/ 	.short	0x010a
        /*01f6*/ 	.byte	0x3f
	.zero		1


	//   ....[23]....
        /*01f8*/ 	.word	0x000019d0
        /*01fc*/ 	.word	0x00000005
        /*0200*/ 	.word	0x00000000
        /*0204*/ 	.short	0x010a
        /*0206*/ 	.byte	0x3f
	.zero		1


	//   ....[24]....
        /*0208*/ 	.word	0x00001c30
        /*020c*/ 	.word	0x00000005
        /*0210*/ 	.word	0x00000000
        /*0214*/ 	.short	0x0101
        /*0216*/ 	.byte	0x3f
	.zero		1


	//   ....[25]....
        /*0218*/ 	.word	0x00001e50
        /*021c*/ 	.word	0x00000003
        /*0220*/ 	.word	0x00000000
        /*0224*/ 	.short	0x0101
        /*0226*/ 	.byte	0x3f
	.zero		1


	//   ....[26]....
        /*0228*/ 	.word	0x00005360
        /*022c*/ 	.word	0x00000017
        /*0230*/ 	.word	0x00000048
        /*0234*/ 	.short	0x010a
        /*0236*/ 	.byte	0x3f
	.zero		1


	//   ....[27]....
        /*0238*/ 	.word	0x000056d0
        /*023c*/ 	.word	0x00000003
        /*0240*/ 	.word	0x000000a8
        /*0244*/ 	.short	0x0101
        /*0246*/ 	.byte	0x3f
	.zero		1


	//   ....[28]....
        /*0248*/ 	.word	0x00005e30
        /*024c*/ 	.word	0x00000007
        /*0250*/ 	.word	0x00000000
        /*0254*/ 	.short	0x010a
        /*0256*/ 	.byte	0x3f
	.zero		1


	//   ....[29]....
        /*0258*/ 	.word	0x00005eb0
        /*025c*/ 	.word	0x00000008
        /*0260*/ 	.word	0x00000000
        /*0264*/ 	.short	0x010a
        /*0266*/ 	.byte	0x3f
	.zero		1


	//   ....[30]....
        /*0268*/ 	.word	0x00005f40
        /*026c*/ 	.word	0x00000009
        /*0270*/ 	.word	0x00000000
        /*0274*/ 	.short	0x010a
        /*0276*/ 	.byte	0x3f
	.zero		1


	//   ....[31]....
        /*0278*/ 	.word	0x00005fd0
        /*027c*/ 	.word	0x00000008
        /*0280*/ 	.word	0x00000000
        /*0284*/ 	.short	0x010a
        /*0286*/ 	.byte	0x3f
	.zero		1


	//   ....[32]....
        /*0288*/ 	.word	0x00006060
        /*028c*/ 	.word	0x00000009
        /*0290*/ 	.word	0x00000000
        /*0294*/ 	.short	0x010a
        /*0296*/ 	.byte	0x3f
	.zero		1


	//   ....[33]....
        /*0298*/ 	.word	0x000060f0
        /*029c*/ 	.word	0x00000008
        /*02a0*/ 	.word	0x00000000
        /*02a4*/ 	.short	0x010a
        /*02a6*/ 	.byte	0x3f
	.zero		1


	//   ....[34]....
        /*02a8*/ 	.word	0x00006180
        /*02ac*/ 	.word	0x00000009
        /*02b0*/ 	.word	0x00000000
        /*02b4*/ 	.short	0x010a
        /*02b6*/ 	.byte	0x3f
	.zero		1


	//   ....[35]....
        /*02b8*/ 	.word	0x00006210
        /*02bc*/ 	.word	0x00000006
        /*02c0*/ 	.word	0x00000000
        /*02c4*/ 	.short	0x010a
        /*02c6*/ 	.byte	0x3f
	.zero		1


	//   ....[36]....
        /*02c8*/ 	.word	0x000062a0
        /*02cc*/ 	.word	0x00000003
        /*02d0*/ 	.word	0x00000000
        /*02d4*/ 	.short	0x010a
        /*02d6*/ 	.byte	0x3f
	.zero		1


	//   ....[37]....
        /*02d8*/ 	.word	0x00006300
        /*02dc*/ 	.word	0x00000003
        /*02e0*/ 	.word	0x00000000
        /*02e4*/ 	.short	0x010a
        /*02e6*/ 	.byte	0x3f
	.zero		1


	//   ....[38]....
        /*02e8*/ 	.word	0x00006350
        /*02ec*/ 	.word	0x00000005
        /*02f0*/ 	.word	0x00000000
        /*02f4*/ 	.short	0x010a
        /*02f6*/ 	.byte	0x3f
	.zero		1


	//   ....[39]....
        /*02f8*/ 	.word	0x00006420
        /*02fc*/ 	.word	0x00000017
        /*0300*/ 	.word	0x00000048
        /*0304*/ 	.short	0x010a
        /*0306*/ 	.byte	0x3f
	.zero		1


	//   ....[40]....
        /*0308*/ 	.word	0x000064f0
        /*030c*/ 	.word	0x00000007
        /*0310*/ 	.word	0x00000000
        /*0314*/ 	.short	0x010a
        /*0316*/ 	.byte	0x3f
	.zero		1


	//   ....[41]....
        /*0318*/ 	.word	0x00006540
        /*031c*/ 	.word	0x00000008
        /*0320*/ 	.word	0x00000000
        /*0324*/ 	.short	0x010a
        /*0326*/ 	.byte	0x3f
	.zero		1


	//   ....[42]....
        /*0328*/ 	.word	0x00006590
        /*032c*/ 	.word	0x00000009
        /*0330*/ 	.word	0x00000000
        /*0334*/ 	.short	0x010a
        /*0336*/ 	.byte	0x3f
	.zero		1


	//   ....[43]....
        /*0338*/ 	.word	0x000065e0
        /*033c*/ 	.word	0x00000008
        /*0340*/ 	.word	0x00000000
        /*0344*/ 	.short	0x010a
        /*0346*/ 	.byte	0x3f
	.zero		1


	//   ....[44]....
        /*0348*/ 	.word	0x00006630
        /*034c*/ 	.word	0x00000009
        /*0350*/ 	.word	0x00000000
        /*0354*/ 	.short	0x010a
        /*0356*/ 	.byte	0x3f
	.zero		1


	//   ....[45]....
        /*0358*/ 	.word	0x00006680
        /*035c*/ 	.word	0x00000008
        /*0360*/ 	.word	0x00000000
        /*0364*/ 	.short	0x010a
        /*0366*/ 	.byte	0x3f
	.zero		1


	//   ....[46]....
        /*0368*/ 	.word	0x000066d0
        /*036c*/ 	.word	0x00000009
        /*0370*/ 	.word	0x00000000
        /*0374*/ 	.short	0x010a
        /*0376*/ 	.byte	0x3f
	.zero		1


	//   ....[47]....
        /*0378*/ 	.word	0x00006720
        /*037c*/ 	.word	0x00000006
        /*0380*/ 	.word	0x00000000
        /*0384*/ 	.short	0x010a
        /*0386*/ 	.byte	0x3f
	.zero		1


	//----- nvinfo : EIATTR_NUM_MBARRIERS
	.align		4
.L_35:
        /*0388*/ 	.byte	0x03, 0x38
        /*038a*/ 	.short	0x0014


	//----- nvinfo : EIATTR_EXIT_INSTR_OFFSETS
	.align		4
        /*038c*/ 	.byte	0x04, 0x1c
        /*038e*/ 	.short	(.L_37 - .L_36)


	//   ....[0]....
.L_36:
        /*0390*/ 	.word	0x00000a20


	//   ....[1]....
        /*0394*/ 	.word	0x00001230


	//   ....[2]....
        /*0398*/ 	.word	0x00004a70


	//   ....[3]....
        /*039c*/ 	.word	0x00004fd0


	//   ....[4]....
        /*03a0*/ 	.word	0x000062f0


	//----- nvinfo : EIATTR_MAX_THREADS
	.align		4
.L_37:
        /*03a4*/ 	.byte	0x04, 0x05
        /*03a6*/ 	.short	(.L_39 - .L_38)
.L_38:
        /*03a8*/ 	.word	0x00000180
        /*03ac*/ 	.word	0x00000001
        /*03b0*/ 	.word	0x00000001


	//----- nvinfo : EIATTR_CRS_STACK_SIZE
	.align		4
.L_39:
        /*03b4*/ 	.byte	0x04, 0x1e
        /*03b6*/ 	.short	(.L_41 - .L_40)
.L_40:
        /*03b8*/ 	.word	0x00000000


	//----- nvinfo : EIATTR_CBANK_PARAM_SIZE
	.align		4
.L_41:
        /*03bc*/ 	.byte	0x03, 0x19
        /*03be*/ 	.short	0x0470


	//----- nvinfo : EIATTR_PARAM_CBANK
	.align		4
        /*03c0*/ 	.byte	0x04, 0x0a
        /*03c2*/ 	.short	(.L_43 - .L_42)
	.align		4
.L_42:
        /*03c4*/ 	.word	index@(.nv.constant0._ZN7cutlass13device_kernelINS_4gemm6kernel13GemmUniversalIN4cute5tupleIJiiiiEEENS1_10collective13CollectiveMmaINS1_34MainloopSm90TmaGmmaWarpSpecializedILi9ENS5_IJNS4_1CILi2EEENSA_ILi1EEESC_EEENS1_35KernelTmaWarpSpecializedCooperativeEEENS5_IJNSA_ILi128EEENSA_ILi64EEESH_EEENS_10bfloat16_tENS5_IJlSC_lEEESJ_SK_NS4_8TiledMMAINS4_8MMA_AtomIJNS4_4SM904GMMA27MMA_64x64x16_F32BF16BF16_SSILNSO_5MajorE0ELSQ_0ELNSO_7ScaleInE1ELSR_1EEEEEENS4_6LayoutISD_NS5_IJSC_NSA_ILi0EEESV_EEEEENS5_IJNS4_10UnderscoreESY_SY_EEEEENS4_13SM90_TMA_LOADENS4_14ComposedLayoutINS4_7SwizzleILi3ELi4ELi3EEENS4_18smem_ptr_flag_bitsILi16EEENSU_INS5_IJNSA_ILi8EEESH_EEENS5_IJSH_SC_EEEEEEEvNS4_8identityENS4_23SM90_TMA_LOAD_MULTICASTES1B_vS1C_EENS_8epilogue10collective6detail29Sm90TmaWarpSpecializedAdapterINS1G_15DefaultEpilogueISJ_SK_SK_NS1F_6thread17LinearCombinationISJ_Li1EffLNS1K_9ScaleType4KindE0ELNS_15FloatRoundStyleE2ESJ_EENS1_15EpilogueDefaultEEEEEvvEEEEvNT_6ParamsE)
        /*03c8*/ 	.short	0x0210
        /*03ca*/ 	.short	0x0470


	//----- nvinfo : EIATTR_SW_WAR
	.align		4
.L_43:
        /*03cc*/ 	.byte	0x04, 0x36
        /*03ce*/ 	.short	(.L_45 - .L_44)
.L_44:
        /*03d0*/ 	.word	0x00000008
.L_45:


//--------------------- .nv.callgraph             --------------------------
	.section	.nv.callgraph,"",@"SHT_CUDA_CALLGRAPH"
	.align	4
	.sectionentsize	8
	.align		4
        /*0000*/ 	.word	0x00000000
	.align		4
        /*0004*/ 	.word	0xffffffff
	.align		4
        /*0008*/ 	.word	index@(_ZN7cutlass13device_kernelINS_4gemm6kernel13GemmUniversalIN4cute5tupleIJiiiiEEENS1_10collective13CollectiveMmaINS1_34MainloopSm90TmaGmmaWarpSpecializedILi9ENS5_IJNS4_1CILi2EEENSA_ILi1EEESC_EEENS1_35KernelTmaWarpSpecializedCooperativeEEENS5_IJNSA_ILi128EEENSA_ILi64EEESH_EEENS_10bfloat16_tENS5_IJlSC_lEEESJ_SK_NS4_8TiledMMAINS4_8MMA_AtomIJNS4_4SM904GMMA27MMA_64x64x16_F32BF16BF16_SSILNSO_5MajorE0ELSQ_0ELNSO_7ScaleInE1ELSR_1EEEEEENS4_6LayoutISD_NS5_IJSC_NSA_ILi0EEESV_EEEEENS5_IJNS4_10UnderscoreESY_SY_EEEEENS4_13SM90_TMA_LOADENS4_14ComposedLayoutINS4_7SwizzleILi3ELi4ELi3EEENS4_18smem_ptr_flag_bitsILi16EEENSU_INS5_IJNSA_ILi8EEESH_EEENS5_IJSH_SC_EEEEEEEvNS4_8identityENS4_23SM90_TMA_LOAD_MULTICASTES1B_vS1C_EENS_8epilogue10collective6detail29Sm90TmaWarpSpecializedAdapterINS1G_15DefaultEpilogueISJ_SK_SK_NS1F_6thread17LinearCombinationISJ_Li1EffLNS1K_9ScaleType4KindE0ELNS_15FloatRoundStyleE2ESJ_EENS1_15EpilogueDefaultEEEEEvvEEEEvNT_6ParamsE)
	.align		4
        /*000c*/ 	.word	index@(__assertfail)
	.align		4
        /*0010*/ 	.word	0x00000000
	.align		4
        /*0014*/ 	.word	0xfffffffe
	.align		4
        /*0018*/ 	.word	0x00000000
	.align		4
        /*001c*/ 	.word	0xfffffffd
	.align		4
        /*0020*/ 	.word	0x00000000
	.align		4
        /*0024*/ 	.word	0xfffffffc


//--------------------- .nv.constant4             --------------------------
	.section	.nv.constant4,"a",@progbits
	.align	8
	.align		8
.nv.constant4:
        /*0000*/ 	.dword	__assertfail
	.align		8
        /*0008*/ 	.dword	__unnamed_1
	.align		8
        /*0010*/ 	.dword	_ZN39_INTERNAL_e0224ce7_4_k_cu_59694297_32644cuda3std3__45__cpo5beginE
	.align		8
        /*0018*/ 	.dword	_ZN39_INTERNAL_e0224ce7_4_k_cu_59694297_32644cuda3std3__45__cpo3endE
	.align		8
        /*0020*/ 	.dword	_ZN39_INTERNAL_e0224ce7_4_k_cu_59694297_32644cuda3std3__45__cpo6cbeginE
	.align		8
        /*0028*/ 	.dword	_ZN39_INTERNAL_e0224ce7_4_k_cu_59694297_32644cuda3std3__45__cpo4cendE
	.align		8
        /*0030*/ 	.dword	_ZN39_INTERNAL_e0224ce7_4_k_cu_59694297_32644cuda3std3__441_GLOBAL__N__e0224ce7_4_k_cu_59694297_32646ignoreE
	.align		8
        /*0038*/ 	.dword	_ZN39_INTERNAL_e0224ce7_4_k_cu_59694297_32644cuda3std3__419piecewise_constructE
	.align		8
        /*0040*/ 	.dword	_ZN39_INTERNAL_e0224ce7_4_k_cu_59694297_32644cuda3std3__48in_placeE
	.align		8
        /*0048*/ 	.dword	_ZN39_INTERNAL_e0224ce7_4_k_cu_59694297_32644cuda3std6ranges3__45__cpo4swapE
	.align		8
        /*0050*/ 	.dword	_ZN39_INTERNAL_e0224ce7_4_k_cu_59694297_32644cuda3std6ranges3__45__cpo9iter_moveE
	.align		8
        /*0058*/ 	.dword	_ZN39_INTERNAL_e0224ce7_4_k_cu_59694297_32644cute7productE
	.align		8
        /*0060*/ 	.dword	_ZN39_INTERNAL_e0224ce7_4_k_cu_59694297_32644cute1_E
	.align		8
        /*0068*/ 	.dword	$str$22
	.align		8
        /*0070*/ 	.dword	$str$23


//--------------------- .text._ZN7cutlass13device_kernelINS_4gemm6kernel13GemmUniversalIN4cute5tupleIJiiiiEEENS1_10collective13CollectiveMmaINS1_34MainloopSm90TmaGmmaWarpSpecializedILi9ENS5_IJNS4_1CILi2EEENSA_ILi1EEESC_EEENS1_35KernelTmaWarpSpecializedCooperativeEEENS5_IJNSA_ILi128EEENSA_ILi64EEESH_EEENS_10bfloat16_tENS5_IJlSC_lEEESJ_SK_NS4_8TiledMMAINS4_8MMA_AtomIJNS4_4SM904GMMA27MMA_64x64x16_F32BF16BF16_SSILNSO_5MajorE0ELSQ_0ELNSO_7ScaleInE1ELSR_1EEEEEENS4_6LayoutISD_NS5_IJSC_NSA_ILi0EEESV_EEEEENS5_IJNS4_10UnderscoreESY_SY_EEEEENS4_13SM90_TMA_LOADENS4_14ComposedLayoutINS4_7SwizzleILi3ELi4ELi3EEENS4_18smem_ptr_flag_bitsILi16EEENSU_INS5_IJNSA_ILi8EEESH_EEENS5_IJSH_SC_EEEEEEEvNS4_8identityENS4_23SM90_TMA_LOAD_MULTICASTES1B_vS1C_EENS_8epilogue10collective6detail29Sm90TmaWarpSpecializedAdapterINS1G_15DefaultEpilogueISJ_SK_SK_NS1F_6thread17LinearCombinationISJ_Li1EffLNS1K_9ScaleType4KindE0ELNS_15FloatRoundStyleE2ESJ_EENS1_15EpilogueDefaultEEEEEvvEEEEvNT_6ParamsE --------------------------
	.section	.text._ZN7cutlass13device_kernelINS_4gemm6kernel13GemmUniversalIN4cute5tupleIJiiiiEEENS1_10collective13CollectiveMmaINS1_34MainloopSm90TmaGmmaWarpSpecializedILi9ENS5_IJNS4_1CILi2EEENSA_ILi1EEESC_EEENS1_35KernelTmaWarpSpecializedCooperativeEEENS5_IJNSA_ILi128EEENSA_ILi64EEESH_EEENS_10bfloat16_tENS5_IJlSC_lEEESJ_SK_NS4_8TiledMMAINS4_8MMA_AtomIJNS4_4SM904GMMA27MMA_64x64x16_F32BF16BF16_SSILNSO_5MajorE0ELSQ_0ELNSO_7ScaleInE1ELSR_1EEEEEENS4_6LayoutISD_NS5_IJSC_NSA_ILi0EEESV_EEEEENS5_IJNS4_10UnderscoreESY_SY_EEEEENS4_13SM90_TMA_LOADENS4_14ComposedLayoutINS4_7SwizzleILi3ELi4ELi3EEENS4_18smem_ptr_flag_bitsILi16EEENSU_INS5_IJNSA_ILi8EEESH_EEENS5_IJSH_SC_EEEEEEEvNS4_8identityENS4_23SM90_TMA_LOAD_MULTICASTES1B_vS1C_EENS_8epilogue10collective6detail29Sm90TmaWarpSpecializedAdapterINS1G_15DefaultEpilogueISJ_SK_SK_NS1F_6thread17LinearCombinationISJ_Li1EffLNS1K_9ScaleType4KindE0ELNS_15FloatRoundStyleE2ESJ_EENS1_15EpilogueDefaultEEEEEvvEEEEvNT_6ParamsE,"ax",@progbits
	.align	128
.text._ZN7cutlass13device_kernelINS_4gemm6kernel13GemmUniversalIN4cute5tupleIJiiiiEEENS1_10collective13CollectiveMmaINS1_34MainloopSm90TmaGmmaWarpSpecializedILi9ENS5_IJNS4_1CILi2EEENSA_ILi1EEESC_EEENS1_35KernelTmaWarpSpecializedCooperativeEEENS5_IJNSA_ILi128EEENSA_ILi64EEESH_EEENS_10bfloat16_tENS5_IJlSC_lEEESJ_SK_NS4_8TiledMMAINS4_8MMA_AtomIJNS4_4SM904GMMA27MMA_64x64x16_F32BF16BF16_SSILNSO_5MajorE0ELSQ_0ELNSO_7ScaleInE1ELSR_1EEEEEENS4_6LayoutISD_NS5_IJSC_NSA_ILi0EEESV_EEEEENS5_IJNS4_10UnderscoreESY_SY_EEEEENS4_13SM90_TMA_LOADENS4_14ComposedLayoutINS4_7SwizzleILi3ELi4ELi3EEENS4_18smem_ptr_flag_bitsILi16EEENSU_INS5_IJNSA_ILi8EEESH_EEENS5_IJSH_SC_EEEEEEEvNS4_8identityENS4_23SM90_TMA_LOAD_MULTICASTES1B_vS1C_EENS_8epilogue10collective6detail29Sm90TmaWarpSpecializedAdapterINS1G_15DefaultEpilogueISJ_SK_SK_NS1F_6thread17LinearCombinationISJ_Li1EffLNS1K_9ScaleType4KindE0ELNS_15FloatRoundStyleE2ESJ_EENS1_15EpilogueDefaultEEEEEvvEEEEvNT_6ParamsE:
        .type           _ZN7cutlass13device_kernelINS_4gemm6kernel13GemmUniversalIN4cute5tupleIJiiiiEEENS1_10collective13CollectiveMmaINS1_34MainloopSm90TmaGmmaWarpSpecializedILi9ENS5_IJNS4_1CILi2EEENSA_ILi1EEESC_EEENS1_35KernelTmaWarpSpecializedCooperativeEEENS5_IJNSA_ILi128EEENSA_ILi64EEESH_EEENS_10bfloat16_tENS5_IJlSC_lEEESJ_SK_NS4_8TiledMMAINS4_8MMA_AtomIJNS4_4SM904GMMA27MMA_64x64x16_F32BF16BF16_SSILNSO_5MajorE0ELSQ_0ELNSO_7ScaleInE1ELSR_1EEEEEENS4_6LayoutISD_NS5_IJSC_NSA_ILi0EEESV_EEEEENS5_IJNS4_10UnderscoreESY_SY_EEEEENS4_13SM90_TMA_LOADENS4_14ComposedLayoutINS4_7SwizzleILi3ELi4ELi3EEENS4_18smem_ptr_flag_bitsILi16EEENSU_INS5_IJNSA_ILi8EEESH_EEENS5_IJSH_SC_EEEEEEEvNS4_8identityENS4_23SM90_TMA_LOAD_MULTICASTES1B_vS1C_EENS_8epilogue10collective6detail29Sm90TmaWarpSpecializedAdapterINS1G_15DefaultEpilogueISJ_SK_SK_NS1F_6thread17LinearCombinationISJ_Li1EffLNS1K_9ScaleType4KindE0ELNS_15FloatRoundStyleE2ESJ_EENS1_15EpilogueDefaultEEEEEvvEEEEvNT_6ParamsE,@function
        .size           _ZN7cutlass13device_kernelINS_4gemm6kernel13GemmUniversalIN4cute5tupleIJiiiiEEENS1_10collective13CollectiveMmaINS1_34MainloopSm90TmaGmmaWarpSpecializedILi9ENS5_IJNS4_1CILi2EEENSA_ILi1EEESC_EEENS1_35KernelTmaWarpSpecializedCooperativeEEENS5_IJNSA_ILi128EEENSA_ILi64EEESH_EEENS_10bfloat16_tENS5_IJlSC_lEEESJ_SK_NS4_8TiledMMAINS4_8MMA_AtomIJNS4_4SM904GMMA27MMA_64x64x16_F32BF16BF16_SSILNSO_5MajorE0ELSQ_0ELNSO_7ScaleInE1ELSR_1EEEEEENS4_6LayoutISD_NS5_IJSC_NSA_ILi0EEESV_EEEEENS5_IJNS4_10UnderscoreESY_SY_EEEEENS4_13SM90_TMA_LOADENS4_14ComposedLayoutINS4_7SwizzleILi3ELi4ELi3EEENS4_18smem_ptr_flag_bitsILi16EEENSU_INS5_IJNSA_ILi8EEESH_EEENS5_IJSH_SC_EEEEEEEvNS4_8identityENS4_23SM90_TMA_LOAD_MULTICASTES1B_vS1C_EENS_8epilogue10collective6detail29Sm90TmaWarpSpecializedAdapterINS1G_15DefaultEpilogueISJ_SK_SK_NS1F_6thread17LinearCombinationISJ_Li1EffLNS1K_9ScaleType4KindE0ELNS_15FloatRoundStyleE2ESJ_EENS1_15EpilogueDefaultEEEEEvvEEEEvNT_6ParamsE,(.L_x_146 - _ZN7cutlass13device_kernelINS_4gemm6kernel13GemmUniversalIN4cute5tupleIJiiiiEEENS1_10collective13CollectiveMmaINS1_34MainloopSm90TmaGmmaWarpSpecializedILi9ENS5_IJNS4_1CILi2EEENSA_ILi1EEESC_EEENS1_35KernelTmaWarpSpecializedCooperativeEEENS5_IJNSA_ILi128EEENSA_ILi64EEESH_EEENS_10bfloat16_tENS5_IJlSC_lEEESJ_SK_NS4_8TiledMMAINS4_8MMA_AtomIJNS4_4SM904GMMA27MMA_64x64x16_F32BF16BF16_SSILNSO_5MajorE0ELSQ_0ELNSO_7ScaleInE1ELSR_1EEEEEENS4_6LayoutISD_NS5_IJSC_NSA_ILi0EEESV_EEEEENS5_IJNS4_10UnderscoreESY_SY_EEEEENS4_13SM90_TMA_LOADENS4_14ComposedLayoutINS4_7SwizzleILi3ELi4ELi3EEENS4_18smem_ptr_flag_bitsILi16EEENSU_INS5_IJNSA_ILi8EEESH_EEENS5_IJSH_SC_EEEEEEEvNS4_8identityENS4_23SM90_TMA_LOAD_MULTICASTES1B_vS1C_EENS_8epilogue10collective6detail29Sm90TmaWarpSpecializedAdapterINS1G_15DefaultEpilogueISJ_SK_SK_NS1F_6thread17LinearCombinationISJ_Li1EffLNS1K_9ScaleType4KindE0ELNS_15FloatRoundStyleE2ESJ_EENS1_15EpilogueDefaultEEEEEvvEEEEvNT_6ParamsE)
        .other          _ZN7cutlass13device_kernelINS_4gemm6kernel13GemmUniversalIN4cute5tupleIJiiiiEEENS1_10collective13CollectiveMmaINS1_34MainloopSm90TmaGmmaWarpSpecializedILi9ENS5_IJNS4_1CILi2EEENSA_ILi1EEESC_EEENS1_35KernelTmaWarpSpecializedCooperativeEEENS5_IJNSA_ILi128EEENSA_ILi64EEESH_EEENS_10bfloat16_tENS5_IJlSC_lEEESJ_SK_NS4_8TiledMMAINS4_8MMA_AtomIJNS4_4SM904GMMA27MMA_64x64x16_F32BF16BF16_SSILNSO_5MajorE0ELSQ_0ELNSO_7ScaleInE1ELSR_1EEEEEENS4_6LayoutISD_NS5_IJSC_NSA_ILi0EEESV_EEEEENS5_IJNS4_10UnderscoreESY_SY_EEEEENS4_13SM90_TMA_LOADENS4_14ComposedLayoutINS4_7SwizzleILi3ELi4ELi3EEENS4_18smem_ptr_flag_bitsILi16EEENSU_INS5_IJNSA_ILi8EEESH_EEENS5_IJSH_SC_EEEEEEEvNS4_8identityENS4_23SM90_TMA_LOAD_MULTICASTES1B_vS1C_EENS_8epilogue10collective6detail29Sm90TmaWarpSpecializedAdapterINS1G_15DefaultEpilogueISJ_SK_SK_NS1F_6thread17LinearCombinationISJ_Li1EffLNS1K_9ScaleType4KindE0ELNS_15FloatRoundStyleE2ESJ_EENS1_15EpilogueDefaultEEEEEvvEEEEvNT_6ParamsE,@"STO_CUDA_ENTRY STV_DEFAULT"
_ZN7cutlass13device_kernelINS_4gemm6kernel13GemmUniversalIN4cute5tupleIJiiiiEEENS1_10collective13CollectiveMmaINS1_34MainloopSm90TmaGmmaWarpSpecializedILi9ENS5_IJNS4_1CILi2EEENSA_ILi1EEESC_EEENS1_35KernelTmaWarpSpecializedCooperativeEEENS5_IJNSA_ILi128EEENSA_ILi64EEESH_EEENS_10bfloat16_tENS5_IJlSC_lEEESJ_SK_NS4_8TiledMMAINS4_8MMA_AtomIJNS4_4SM904GMMA27MMA_64x64x16_F32BF16BF16_SSILNSO_5MajorE0ELSQ_0ELNSO_7ScaleInE1ELSR_1EEEEEENS4_6LayoutISD_NS5_IJSC_NSA_ILi0EEESV_EEEEENS5_IJNS4_10UnderscoreESY_SY_EEEEENS4_13SM90_TMA_LOADENS4_14ComposedLayoutINS4_7SwizzleILi3ELi4ELi3EEENS4_18smem_ptr_flag_bitsILi16EEENSU_INS5_IJNSA_ILi8EEESH_EEENS5_IJSH_SC_EEEEEEEvNS4_8identityENS4_23SM90_TMA_LOAD_MULTICASTES1B_vS1C_EENS_8epilogue10collective6detail29Sm90TmaWarpSpecializedAdapterINS1G_15DefaultEpilogueISJ_SK_SK_NS1F_6thread17LinearCombinationISJ_Li1EffLNS1K_9ScaleType4KindE0ELNS_15FloatRoundStyleE2ESJ_EENS1_15EpilogueDefaultEEEEEvvEEEEvNT_6ParamsE:
[----:B------:R-:W0:Y:S01]  /*0000*/  LDC R1, c[0x0][0x28] ;  /* 0x00000a00ff017b82 */ /* 0x000e220000000800 */
[----:B------:R-:W1:Y:S01]  /*0010*/  S2R R18, SR_TID.X ;  /* 0x0000000000127919 */ /* 0x000e620000002100 */
[----:B------:R-:W-:Y:S01]  /*0020*/  ELECT P0, URZ, PT ;  /* 0x00000000003f782f */ /* 0x000fe20003800000 */
[----:B------:R-:W-:Y:S01]  /*0030*/  BSSY B0, `(.L_x_0) ;  /* 0x000000f000007945 */ /* 0x000fe20003800000 */
[--C-:B-1----:R-:W-:Y:S02]  /*0040*/  SHF.R.U32.HI R0, RZ, 0x5, R18.reuse ;  /* 0x00000005ff007819 */ /* 0x102fe40000011612 */
[----:B------:R-:W-:-:S03]  /*0050*/  SHF.R.U32.HI R3, RZ, 0x7, R18 ;  /* 0x00000007ff037819 */ /* 0x000fc60000011612 */
[----:B------:R-:W1:Y:S04]  /*0060*/  SHFL.IDX PT, R2, R0, RZ, 0x1f ;  /* 0x00001fff00027589 */ /* 0x000e6800000e0000 */
[----:B------:R2:W3:Y:S01]  /*0070*/  SHFL.IDX PT, R5, R3, RZ, 0x1f ;  /* 0x00001fff03057589 */ /* 0x0004e200000e0000 */
[----:B-1----:R-:W-:-:S13]  /*0080*/  ISETP.NE.OR P0, PT, R2, RZ, !P0 ;  /* 0x000000ff0200720c */ /* 0x002fda0004705670 */
[----:B0-23--:R-:W-:Y:S05]  /*0090*/  @P0 BRA `(.L_x_1) ;  /* 0x0000000000200947 */ /* 0x00dfea0003800000 */
[----:B------:R-:W-:Y:S02]  /*00a0*/  ULDC.64 UR4, c[0x0][0x198] ;  /* 0x0000660000047ab9 */ /* 0x000fe40000000a00 */
[----:B------:R-:W-:Y:S02]  /*00b0*/  UIADD3 UR6, UP0, UR4, 0xf0, URZ ;  /* 0x000000f004067890 */ /* 0x000fe4000ff1e03f */
[----:B------:R-:W-:Y:S02]  /*00c0*/  UIADD3 UR4, UP1, UR4, 0x1f0, URZ ;  /* 0x000001f004047890 */ /* 0x000fe4000ff3e03f */
[----:B------:R-:W-:Y:S02]  /*00d0*/  UIADD3.X UR7, URZ, UR5, URZ, UP0, !UPT ;  /* 0x000000053f077290 */ /* 0x000fe400087fe43f */
[----:B------:R-:W-:-:S07]  /*00e0*/  UIADD3.X UR5, URZ, UR5, URZ, UP1, !UPT ;  /* 0x000000053f057290 */ /* 0x000fce0008ffe43f */
[----:B------:R0:W-:Y:S02]  /*00f0*/  UTMACCTL.PF [UR6] ;  /* 0x00000000060079b9 */ /* 0x0001e40008040000 */
[----:B------:R0:W-:Y:S02]  /*0100*/  UTMACCTL.PF [UR4] ;  /* 0x00000000040079b9 */ /* 0x0001e40008040000 */
[----:B0-----:R-:W-:Y:S01]  /*0110*/  NOP ;  /* 0x0000000000007918 */ /* 0x001fe20000000000 */
.L_x_1:
[----:B------:R-:W-:Y:S05]  /*0120*/  BSYNC B0 ;  /* 0x0000000000007941 */ /* 0x000fea0003800000 */
.L_x_0:
[----:B------:R-:W0:Y:S02]  /*0130*/  SHFL.IDX PT, R3, R0, RZ, 0x1f ;  /* 0x00001fff00037589 */ /* 0x000e2400000e0000 */
[----:B0-----:R-:W-:-:S13]  /*0140*/  ISETP.NE.AND P0, PT, R3, RZ, PT ;  /* 0x000000ff0300720c */ /* 0x001fda0003f05270 */
[----:B------:R-:W-:Y:S05]  /*0150*/  @P0 BRA `(.L_x_2) ;  /* 0x00000000008c0947 */ /* 0x000fea0003800000 */
[----:B------:R-:W-:Y:S01]  /*0160*/  ELECT P0, URZ, PT ;  /* 0x00000000003f782f */ /* 0x000fe20003800000 */
[----:B------:R-:W-:-:S12]  /*0170*/  BSSY B0, `(.L_x_2) ;  /* 0x0000021000007945 */ /* 0x000fd80003800000 */
[----:B------:R-:W-:Y:S05]  /*0180*/  @!P0 BRA `(.L_x_3) ;  /* 0x00000000007c8947 */ /* 0x000fea0003800000 */
[----:B------:R-:W0:Y:S01]  /*0190*/  S2UR UR8, SR_CgaCtaId ;  /* 0x00000000000879c3 */ /* 0x000e220000008800 */
[----:B------:R-:W-:Y:S01]  /*01a0*/  UMOV UR4, 0x400 ;  /* 0x0000040000047882 */ /* 0x000fe20000000000 */
[----:B------:R-:W-:Y:S01]  /*01b0*/  UMOV UR5, 0x1 ;  /* 0x0000000100057882 */ /* 0x000fe20000000000 */
[----:B------:R-:W-:Y:S02]  /*01c0*/  UMOV UR6, 0x4 ;  /* 0x0000000400067882 */ /* 0x000fe40000000000 */
[----:B------:R-:W-:-:S04]  /*01d0*/  UIADD3 UR6, -UR6, 0x100000, URZ ;  /* 0x0010000006067890 */ /* 0x000fc8000fffe13f */
[----:B------:R-:W-:Y:S02]  /*01e0*/  USHF.L.U32 UR7, UR6, 0xb, URZ ;  /* 0x0000000b06077899 */ /* 0x000fe4000800063f */
[----:B------:R-:W-:Y:S02]  /*01f0*/  USHF.L.U32 UR6, UR6, 0x1, URZ ;  /* 0x0000000106067899 */ /* 0x000fe4000800063f */
[----:B0-----:R-:W-:Y:S02]  /*0200*/  ULEA UR8, UR8, UR4, 0x18 ;  /* 0x0000000408087291 */ /* 0x001fe4000f8ec03f */
[----:B------:R-:W-:-:S04]  /*0210*/  UIADD3 UR4, -UR5, 0x100000, URZ ;  /* 0x0010000005047890 */ /* 0x000fc8000fffe13f */
[----:B------:R-:W-:Y:S02]  /*0220*/  USHF.L.U32 UR5, UR4, 0xb, URZ ;  /* 0x0000000b04057899 */ /* 0x000fe4000800063f */
[----:B------:R-:W-:Y:S01]  /*0230*/  USHF.L.U32 UR4, UR4, 0x1, URZ ;  /* 0x0000000104047899 */ /* 0x000fe2000800063f */
[----:B------:R-:W0:Y:S11]  /*0240*/  FENCE.VIEW.ASYNC.S ;  /* 0x00000000000073c6 */ /* 0x000e360000000000 */
[----:B0-----:R0:W1:Y:S01]  /*0250*/  SYNCS.EXCH.64 URZ, [UR8], UR4 ;  /* 0x00000004083f75b2 */ /* 0x0010620008000100 */
[----:B------:R0:W2:Y:S01]  /*0260*/  SYNCS.EXCH.64 URZ, [UR8+0x48], UR6 ;  /* 0x00004806083f75b2 */ /* 0x0000a20008000100 */
[----:B------:R0:W3:Y:S01]  /*0270*/  SYNCS.EXCH.64 URZ, [UR8+0x8], UR4 ;  /* 0x00000804083f75b2 */ /* 0x0000e20008000100 */
[----:B------:R0:W4:Y:S01]  /*0280*/  SYNCS.EXCH.64 URZ, [UR8+0x50], UR6 ;  /* 0x00005006083f75b2 */ /* 0x0001220008000100 */
[----:B------:R0:W0:Y:S01]  /*0290*/  SYNCS.EXCH.64 URZ, [UR8+0x10], UR4 ;  /* 0x00001004083f75b2 */ /* 0x0000220008000100 */
        /* <DEDUP_REMOVED lines=13> */
[----:B------:R-:W-:Y:S01]  /*0370*/  NOP ;  /* 0x0000000000007918 */ /* 0x000fe20000000000 */
.L_x_3:
[----:B0-----:R-:W-:Y:S05]  /*0380*/  BSYNC B0 ;  /* 0x0000000000007941 */ /* 0x001fea0003800000 */
.L_x_2:
[----:B------:R-:W-:Y:S01]  /*0390*/  SHF.R.S32.HI R7, RZ, 0x1f, R18 ;  /* 0x0000001fff077819 */ /* 0x000fe20000011412 */
[----:B------:R-:W0:Y:S01]  /*03a0*/  SHFL.IDX PT, R0, R0, RZ, 0x1f ;  /* 0x00001fff00007589 */ /* 0x000e2200000e0000 */
[----:B------:R-:W5:Y:S01]  /*03b0*/  S2UR UR8, SR_CTAID.X ;  /* 0x00000000000879c3 */ /* 0x000f620000002500 */
[----:B------:R-:W-:Y:S02]  /*03c0*/  ELECT P0, URZ, PT ;  /* 0x00000000003f782f */ /* 0x000fe40003800000 */
[----:B------:R-:W-:Y:S01]  /*03d0*/  LEA.HI R7, R7, R18, RZ, 0x7 ;  /* 0x0000001207077211 */ /* 0x000fe200078f38ff */
[----:B------:R-:W1:Y:S01]  /*03e0*/  S2R R4, SR_CTAID.Y ;  /* 0x0000000000047919 */ /* 0x000e620000002600 */
[----:B------:R-:W-:Y:S01]  /*03f0*/  SHF.R.S32.HI R8, RZ, 0x1f, R3 ;  /* 0x0000001fff087819 */ /* 0x000fe20000011403 */
[----:B------:R-:W-:Y:S01]  /*0400*/  ULDC UR4, c[0x0][0x150] ;  /* 0x0000540000047ab9 */ /* 0x000fe20000000800 */
[----:B------:R-:W-:Y:S01]  /*0410*/  LOP3.LUT R7, R7, 0xffffff80, RZ, 0xc0, !PT ;  /* 0xffffff8007077812 */ /* 0x000fe200078ec0ff */
[----:B------:R-:W-:Y:S01]  /*0420*/  NOP ;  /* 0x0000000000007918 */ /* 0x000fe20000000000 */
[----:B------:R-:W-:Y:S01]  /*0430*/  LEA.HI R8, R8, R3, RZ, 0x2 ;  /* 0x0000000308087211 */ /* 0x000fe200078f10ff */
[----:B------:R-:W2:Y:S01]  /*0440*/  LDC R10, c[0x0][0x144] ;  /* 0x00005100ff0a7b82 */ /* 0x000ea20000000800 */
[----:B------:R-:W-:Y:S01]  /*0450*/  NOP ;  /* 0x0000000000007918 */ /* 0x000fe20000000000 */
[----:B------:R-:W-:Y:S01]  /*0460*/  IMAD.IADD R6, R18, 0x1, -R7 ;  /* 0x0000000112067824 */ /* 0x000fe200078e0a07 */
[----:B------:R-:W-:Y:S01]  /*0470*/  LOP3.LUT R8, R8, 0x3ffffffc, RZ, 0xc0, !PT ;  /* 0x3ffffffc08087812 */ /* 0x000fe200078ec0ff */
[----:B------:R-:W-:Y:S01]  /*0480*/  IMAD.MOV.U32 R23, RZ, RZ, 0x1 ;  /* 0x00000001ff177424 */ /* 0x000fe200078e00ff */
[----:B------:R-:W-:-:S02]  /*0490*/  ISETP.NE.AND P3, PT, R5, RZ, PT ;  /* 0x000000ff0500720c */ /* 0x000fc40003f65270 */
[----:B------:R-:W-:Y:S01]  /*04a0*/  SHF.R.S32.HI R7, RZ, 0x1f, R6 ;  /* 0x0000001fff077819 */ /* 0x000fe20000011406 */
[----:B------:R-:W-:Y:S01]  /*04b0*/  IMAD.IADD R8, R3, 0x1, -R8 ;  /* 0x0000000103087824 */ /* 0x000fe200078e0a08 */
[----:B------:R-:W3:Y:S02]  /*04c0*/  LDC R13, c[0x0][0x140] ;  /* 0x00005000ff0d7b82 */ /* 0x000ee40000000800 */
[----:B------:R-:W-:Y:S02]  /*04d0*/  LEA.HI R7, R7, R6, RZ, 0x3 ;  /* 0x0000000607077211 */ /* 0x000fe400078f18ff */
[----:B0-----:R-:W-:Y:S02]  /*04e0*/  ISETP.NE.OR P0, PT, R0, RZ, !P0 ;  /* 0x000000ff0000720c */ /* 0x001fe40004705670 */
[--C-:B------:R-:W-:Y:S02]  /*04f0*/  SHF.R.S32.HI R0, RZ, 0x3, R7.reuse ;  /* 0x00000003ff007819 */ /* 0x100fe40000011407 */
[----:B------:R-:W-:-:S02]  /*0500*/  SHF.R.S32.HI R7, RZ, 0x1f, R7 ;  /* 0x0000001fff077819 */ /* 0x000fc40000011407 */
[----:B-----5:R-:W-:Y:S02]  /*0510*/  I2FP.F32.U32 R9, UR8 ;  /* 0x0000000800097c45 */ /* 0x020fe40008201000 */
[----:B------:R-:W-:-:S03]  /*0520*/  LEA.HI R7, R7, R0, RZ, 0x2 ;  /* 0x0000000007077211 */ /* 0x000fc600078f10ff */
[----:B------:R-:W-:Y:S01]  /*0530*/  FMUL R9, R9, UR4 ;  /* 0x0000000409097c20 */ /* 0x000fe20008400000 */
[----:B------:R-:W-:Y:S01]  /*0540*/  LOP3.LUT R7, R7, 0xfffffffc, RZ, 0xc0, !PT ;  /* 0xfffffffc07077812 */ /* 0x000fe200078ec0ff */
[----:B------:R-:W-:Y:S01]  /*0550*/  VOTEU.ALL UP0, P0 ;  /* 0x00000000003f7886 */ /* 0x000fe20000000000 */
[----:B-1----:R-:W-:Y:S01]  /*0560*/  I2FP.F32.U32 R3, R4 ;  /* 0x0000000400037245 */ /* 0x002fe20000201000 */
[----:B------:R-:W-:Y:S01]  /*0570*/  ULDC UR4, c[0x0][0x154] ;  /* 0x0000550000047ab9 */ /* 0x000fe20000000800 */
[----:B------:R-:W-:Y:S01]  /*0580*/  VOTEU.ALL UP1, P0 ;  /* 0x00000000003f7886 */ /* 0x000fe20000020000 */
[----:B------:R-:W0:Y:S01]  /*0590*/  F2I.U32.TRUNC.NTZ R9, R9 ;  /* 0x0000000900097305 */ /* 0x000e22000020f000 */
[----:B------:R-:W-:Y:S01]  /*05a0*/  IMAD.IADD R7, R0, 0x1, -R7 ;  /* 0x0000000100077824 */ /* 0x000fe200078e0a07 */
[----:B------:R-:W1:Y:S01]  /*05b0*/  @!UP0 S2UR UR7, SR_CgaCtaId ;  /* 0x00000000000789c3 */ /* 0x000e620000008800 */
[----:B------:R-:W-:Y:S01]  /*05c0*/  FMUL R12, R3, UR4 ;  /* 0x00000004030c7c20 */ /* 0x000fe20008400000 */
[----:B------:R-:W-:Y:S01]  /*05d0*/  UMOV UR4, 0x20 ;  /* 0x0000002000047882 */ /* 0x000fe20000000000 */
[----:B------:R-:W-:Y:S01]  /*05e0*/  IMAD R8, R8, 0x4, R7 ;  /* 0x0000000408087824 */ /* 0x000fe200078e0207 */
[----:B------:R-:W-:Y:S01]  /*05f0*/  @!UP0 UMOV UR6, 0x400 ;  /* 0x0000040000068882 */ /* 0x000fe20000000000 */
[----:B------:R-:W-:-:S04]  /*0600*/  @!UP0 UIADD3 UR4, -UR4, 0x100000, URZ ;  /* 0x0010000004048890 */ /* 0x000fc8000fffe13f */
[----:B------:R-:W-:Y:S02]  /*0610*/  @!UP0 USHF.L.U32 UR5, UR4, 0xb, URZ ;  /* 0x0000000b04058899 */ /* 0x000fe4000800063f */
[----:B------:R-:W-:Y:S01]  /*0620*/  @!UP0 USHF.L.U32 UR4, UR4, 0x1, URZ ;  /* 0x0000000104048899 */ /* 0x000fe2000800063f */
[----:B---3--:R-:W-:Y:S01]  /*0630*/  ISETP.EQ.U32.AND P2, PT, R13, 0x1, PT ;  /* 0x000000010d00780c */ /* 0x008fe20003f42070 */
[----:B------:R-:W3:Y:S01]  /*0640*/  F2I.U32.TRUNC.NTZ R12, R12 ;  /* 0x0000000c000c7305 */ /* 0x000ee2000020f000 */
[----:B------:R-:W-:Y:S01]  /*0650*/  LEA.HI R0, R8, R8, RZ, 0x1 ;  /* 0x0000000808007211 */ /* 0x000fe200078f08ff */
[----:B------:R-:W5:Y:S03]  /*0660*/  LDC R7, c[0x0][0x148] ;  /* 0x00005200ff077b82 */ /* 0x000f660000000800 */
[----:B------:R-:W-:Y:S01]  /*0670*/  LOP3.LUT R11, R0, 0xfffffffe, RZ, 0xc0, !PT ;  /* 0xfffffffe000b7812 */ /* 0x000fe200078ec0ff */
[----:B0-----:R-:W-:Y:S01]  /*0680*/  IMAD.MOV R15, RZ, RZ, -R9 ;  /* 0x000000ffff0f7224 */ /* 0x001fe200078e0a09 */
[----:B------:R-:W-:-:S03]  /*0690*/  SHF.R.S32.HI R9, RZ, 0x1f, R2 ;  /* 0x0000001fff097819 */ /* 0x000fc60000011402 */
[----:B--2---:R-:W-:Y:S01]  /*06a0*/  IMAD R3, R10, R15, UR8 ;  /* 0x000000080a037e24 */ /* 0x004fe2000f8e020f */
[----:B------:R-:W-:Y:S01]  /*06b0*/  LEA.HI R9, R9, R2, RZ, 0x2 ;  /* 0x0000000209097211 */ /* 0x000fe200078f10ff */
[C---:B------:R-:W-:Y:S02]  /*06c0*/  IMAD.IADD R0, R8.reuse, 0x1, -R11 ;  /* 0x0000000108007824 */ /* 0x040fe400078e0a0b */
[----:B------:R-:W-:Y:S01]  /*06d0*/  IMAD.SHL.U32 R11, R8, 0x4, RZ ;  /* 0x00000004080b7824 */ /* 0x000fe200078e00ff */
[----:B------:R-:W-:Y:S01]  /*06e0*/  LOP3.LUT R9, R9, 0xfffffffc, RZ, 0xc0, !PT ;  /* 0xfffffffc09097812 */ /* 0x000fe200078ec0ff */
[----:B---3--:R-:W-:Y:S01]  /*06f0*/  IMAD.MOV R24, RZ, RZ, -R12 ;  /* 0x000000ffff187224 */ /* 0x008fe200078e0a0c */
[----:B------:R-:W-:Y:S01]  /*0700*/  ISETP.NE.AND P4, PT, R0, R3, PT ;  /* 0x000000030000720c */ /* 0x000fe20003f85270 */
[----:B-1----:R-:W-:Y:S01]  /*0710*/  @!UP0 ULEA UR6, UR7, UR6, 0x18 ;  /* 0x0000000607068291 */ /* 0x002fe2000f8ec03f */
[----:B------:R-:W-:Y:S01]  /*0720*/  LOP3.LUT R22, R8, 0xc, R11, 0x78, !PT ;  /* 0x0000000c08167812 */ /* 0x000fe200078e780b */
[----:B------:R-:W-:Y:S01]  /*0730*/  IMAD.IADD R0, R2, 0x1, -R9 ;  /* 0x0000000102007824 */ /* 0x000fe200078e0a09 */
[----:B------:R-:W-:Y:S01]  /*0740*/  VOTEU.ALL UP0, P0 ;  /* 0x00000000003f7886 */ /* 0x000fe20000000000 */
[----:B------:R-:W-:Y:S01]  /*0750*/  LOP3.LUT P0, RZ, R6, 0x7, RZ, 0xc0, !PT ;  /* 0x0000000706ff7812 */ /* 0x000fe2000780c0ff */
[----:B------:R-:W-:-:S02]  /*0760*/  VIADD R6, R5, 0xffffffff ;  /* 0xffffffff05067836 */ /* 0x000fc40000000000 */
[----:B------:R-:W-:Y:S01]  /*0770*/  ISETP.NE.AND P1, PT, R0, 0x3, PT ;  /* 0x000000030000780c */ /* 0x000fe20003f25270 */
[----:B-----5:R-:W-:Y:S01]  /*0780*/  IMAD R9, R7, R24, R4 ;  /* 0x0000001807097224 */ /* 0x020fe200078e0204 */
[----:B------:R-:W-:Y:S02]  /*0790*/  ISETP.LT.U32.AND P0, PT, R22, 0x2, !P0 ;  /* 0x000000021600780c */ /* 0x000fe40004701070 */
[----:B------:R-:W-:Y:S01]  /*07a0*/  ISETP.EQ.OR P1, PT, R0, RZ, !P1 ;  /* 0x000000ff0000720c */ /* 0x000fe20004f22670 */
[----:B------:R-:W0:Y:S02]  /*07b0*/  FENCE.VIEW.ASYNC.S ;  /* 0x00000000000073c6 */ /* 0x000e240000000000 */
[----:B0-----:R0:W1:Y:S01]  /*07c0*/  @!UP0 SYNCS.EXCH.64 URZ, [UR6+0xa0], UR4 ;  /* 0x0000a004063f85b2 */ /* 0x0010620008000100 */
[----:B------:R-:W-:Y:S02]  /*07d0*/  @P4 LEA.HI R2, R22, R22, RZ, 0x1 ;  /* 0x0000001616024211 */ /* 0x000fe400078f08ff */
[----:B------:R-:W-:-:S02]  /*07e0*/  ISETP.EQ.AND P1, PT, R5, RZ, P1 ;  /* 0x000000ff0500720c */ /* 0x000fc40000f22270 */
[----:B------:R-:W-:Y:S02]  /*07f0*/  @P4 SHF.R.S32.HI R2, RZ, 0x1, R2 ;  /* 0x00000001ff024819 */ /* 0x000fe40000011402 */
[----:B------:R-:W-:Y:S02]  /*0800*/  ISETP.GE.U32.AND P6, PT, R6, 0x2, PT ;  /* 0x000000020600780c */ /* 0x000fe40003fc6070 */
[----:B------:R-:W-:Y:S02]  /*0810*/  @P4 ISETP.NE.AND P5, PT, R2, R9, PT ;  /* 0x000000090200420c */ /* 0x000fe40003fa5270 */
[----:B------:R-:W-:Y:S02]  /*0820*/  SEL R2, RZ, 0x1, !P0 ;  /* 0x00000001ff027807 */ /* 0x000fe40004000000 */
[----:B------:R-:W-:Y:S02]  /*0830*/  @P4 SEL R23, RZ, 0x1, P5 ;  /* 0x00000001ff174807 */ /* 0x000fe40002800000 */
[----:B------:R-:W-:Y:S01]  /*0840*/  SEL R19, RZ, 0x1, !P1 ;  /* 0x00000001ff137807 */ /* 0x000fe20004800000 */
[----:B------:R0:W2:Y:S01]  /*0850*/  @!UP1 SYNCS.EXCH.64 URZ, [UR6+0xa8], UR4 ;  /* 0x0000a804063f95b2 */ /* 0x0000a20008000100 */
[----:B------:R-:W-:Y:S01]  /*0860*/  LOP3.LUT R23, R23, R2, RZ, 0xc0, !PT ;  /* 0x0000000217177212 */ /* 0x000fe200078ec0ff */
[----:B------:R-:W-:Y:S01]  /*0870*/  NOP ;  /* 0x0000000000007918 */ /* 0x000fe20000000000 */
[----:B------:R-:W-:Y:S01]  /*0880*/  SEL R19, R19, 0x2, P6 ;  /* 0x0000000213137807 */ /* 0x000fe20003000000 */
[----:B------:R-:W-:Y:S06]  /*0890*/  @!P2 BRA `(.L_x_4) ;  /* 0x000000000008a947 */ /* 0x000fec0003800000 */
[----:B-12-4-:R-:W-:Y:S01]  /*08a0*/  UCGABAR_ARV ;  /* 0x00000000000079c7 */ /* 0x016fe20008000000 */
[----:B------:R-:W-:Y:S05]  /*08b0*/  BRA `(.L_x_5) ;  /* 0x0000000000047947 */ /* 0x000fea0003800000 */
.L_x_4:
[----:B-12-4-:R-:W-:Y:S01]  /*08c0*/  NOP ;  /* 0x0000000000007918 */ /* 0x016fe20000000000 */
.L_x_5:
[----:B------:R-:W1:Y:S01]  /*08d0*/  LDC R2, c[0x0][0x65c] ;  /* 0x00019700ff027b82 */ /* 0x000e620000000800 */
[----:B------:R-:W-:Y:S02]  /*08e0*/  IMAD.U32 R8, RZ, RZ, UR8 ;  /* 0x00000008ff087e24 */ /* 0x000fe4000f8e00ff */
[----:B------:R-:W-:Y:S01]  /*08f0*/  IMAD.MOV.U32 R9, RZ, RZ, RZ ;  /* 0x000000ffff097224 */ /* 0x000fe200078e00ff */
[----:B-1----:R-:W-:-:S04]  /*0900*/  ISETP.NE.AND P1, PT, R2, 0x1, PT ;  /* 0x000000010200780c */ /* 0x002fc80003f25270 */
[----:B------:R-:W-:-:S09]  /*0910*/  P2R R5, PR, RZ, 0x2 ;  /* 0x00000002ff057803 */ /* 0x000fd20000000000 */
[----:B------:R-:W1:Y:S01]  /*0920*/  @P1 LDC R17, c[0x0][0x10] ;  /* 0x00000400ff111b82 */ /* 0x000e620000000800 */
[----:B------:R-:W-:Y:S02]  /*0930*/  @P1 IMAD.MOV.U32 R5, RZ, RZ, RZ ;  /* 0x000000ffff051224 */ /* 0x000fe400078e00ff */
[----:B------:R-:W-:-:S05]  /*0940*/  @P1 IMAD.MOV.U32 R13, RZ, RZ, RZ ;  /* 0x000000ffff0d1224 */ /* 0x000fca00078e00ff */
[----:B------:R-:W2:Y:S01]  /*0950*/  @!P1 LDC R11, c[0x0][0xc] ;  /* 0x00000300ff0b9b82 */ /* 0x000ea20000000800 */
[----:B-1----:R-:W-:-:S04]  /*0960*/  @P1 IMAD.WIDE.U32 R16, R17, UR8, R4 ;  /* 0x0000000811101c25 */ /* 0x002fc8000f8e0004 */
[----:B------:R-:W-:Y:S02]  /*0970*/  @P1 IMAD.IADD R17, R17, 0x1, R13 ;  /* 0x0000000111111824 */ /* 0x000fe400078e020d */
[----:B--2---:R-:W-:-:S04]  /*0980*/  @!P1 IMAD.WIDE.U32 R8, R4, R11, R8 ;  /* 0x0000000b04089225 */ /* 0x004fc800078e0008 */
[----:B------:R-:W-:Y:S02]  /*0990*/  @!P1 IMAD.MOV.U32 R16, RZ, RZ, R8 ;  /* 0x000000ffff109224 */ /* 0x000fe400078e0008 */
[----:B------:R-:W-:Y:S01]  /*09a0*/  @!P1 IMAD.MOV.U32 R17, RZ, RZ, R9 ;  /* 0x000000ffff119224 */ /* 0x000fe200078e0009 */
[----:B------:R-:W-:Y:S06]  /*09b0*/  @!P2 BRA `(.L_x_6) ;  /* 0x00000000000ca947 */ /* 0x000fec0003800000 */
[----:B------:R-:W-:Y:S01]  /*09c0*/  UCGABAR_WAIT ;  /* 0x0000000000007dc7 */ /* 0x000fe20008000000 */
[----:B------:R-:W-:Y:S01]  /*09d0*/  CCTL.IVALL ;  /* 0x00000000ff00798f */ /* 0x000fe20002000000 */
[----:B------:R-:W-:Y:S05]  /*09e0*/  BRA `(.L_x_7) ;  /* 0x0000000000047947 */ /* 0x000fea0003800000 */
.L_x_6:
[----:B------:R-:W-:Y:S06]  /*09f0*/  BAR.SYNC.DEFER_BLOCKING 0x0 ;  /* 0x0000000000007b1d */ /* 0x000fec0000010000 */
.L_x_7:
[----:B------:R-:W-:Y:S05]  /*0a00*/  @!P3 BRA `(.L_x_8) ;  /* 0x00000040001cb947 */ /* 0x000fea0003800000 */
[----:B------:R-:W-:-:S13]  /*0a10*/  ISETP.GT.U32.AND P0, PT, R6, 0x1, PT ;  /* 0x000000010600780c */ /* 0x000fda0003f04070 */
[----:B0-----:R-:W-:Y:S05]  /*0a20*/  @P0 EXIT ;  /* 0x000000000000094d */ /* 0x001fea0003800000 */
[----:B------:R-:W-:Y:S01]  /*0a30*/  ULDC.64 UR4, c[0x0][0x650] ;  /* 0x0001940000047ab9 */ /* 0x000fe20000000a00 */
[----:B------:R-:W-:Y:S01]  /*0a40*/  PRMT R0, RZ, 0x7610, R0 ;  /* 0x00007610ff007816 */ /* 0x000fe20000000000 */
[----:B------:R-:W-:Y:S01]  /*0a50*/  IMAD.MOV.U32 R60, RZ, RZ, -0x1 ;  /* 0xffffffffff3c7424 */ /* 0x000fe200078e00ff */
[----:B------:R-:W-:Y:S01]  /*0a60*/  ISETP.GE.U32.AND P0, PT, R16, UR4, PT ;  /* 0x0000000410007c0c */ /* 0x000fe2000bf06070 */
[----:B------:R-:W-:Y:S02]  /*0a70*/  IMAD.MOV.U32 R61, RZ, RZ, -0x1 ;  /* 0xffffffffff3d7424 */ /* 0x000fe400078e00ff */
[----:B------:R-:W-:Y:S01]  /*0a80*/  IMAD.MOV.U32 R59, RZ, RZ, -0x1 ;  /* 0xffffffffff3b7424 */ /* 0x000fe200078e00ff */
[----:B------:R-:W-:-:S13]  /*0a90*/  ISETP.GE.U32.AND.EX P0, PT, R17, UR5, PT, P0 ;  /* 0x0000000511007c0c */ /* 0x000fda000bf06100 */
[----:B------:R-:W-:Y:S05]  /*0aa0*/  @P0 BRA `(.L_x_9) ;  /* 0x0000000400280947 */ /* 0x000fea0003800000 */
[----:B------:R-:W0:Y:S01]  /*0ab0*/  LDC.64 R20, c[0x0][0x628] ;  /* 0x00018a00ff147b82 */ /* 0x000e220000000a00 */
[----:B------:R-:W-:Y:S02]  /*0ac0*/  IMAD.MOV.U32 R8, RZ, RZ, R16 ;  /* 0x000000ffff087224 */ /* 0x000fe400078e0010 */
[----:B------:R-:W-:-:S05]  /*0ad0*/  IMAD.MOV.U32 R9, RZ, RZ, R17 ;  /* 0x000000ffff097224 */ /* 0x000fca00078e0011 */
[----:B------:R-:W1:Y:S08]  /*0ae0*/  LDC R0, c[0x0][0x630] ;  /* 0x00018c00ff007b82 */ /* 0x000e700000000800 */
[----:B------:R-:W2:Y:S01]  /*0af0*/  LDC.64 R26, c[0x0][0x620] ;  /* 0x00018800ff1a7b82 */ /* 0x000ea20000000a00 */
[----:B0-----:R-:W-:-:S04]  /*0b00*/  ISETP.NE.U32.AND P0, PT, R20, RZ, PT ;  /* 0x000000ff1400720c */ /* 0x001fc80003f05070 */
[----:B------:R-:W-:-:S13]  /*0b10*/  ISETP.NE.AND.EX P0, PT, R21, RZ, PT, P0 ;  /* 0x000000ff1500720c */ /* 0x000fda0003f05300 */
[----:B-12---:R-:W-:Y:S05]  /*0b20*/  @!P0 BRA `(.L_x_10) ;  /* 0x0000000000288947 */ /* 0x006fea0003800000 */
[----:B------:R-:W0:Y:S02]  /*0b30*/  LDC R13, c[0x0][0x634] ;  /* 0x00018d00ff0d7b82 */ /* 0x000e240000000800 */
[----:B0-----:R-:W-:-:S05]  /*0b40*/  IADD3 R13, P0, R16, R13, RZ ;  /* 0x0000000d100d7210 */ /* 0x001fca0007f1e0ff */
[----:B------:R-:W-:-:S04]  /*0b50*/  IMAD.X R15, RZ, RZ, R17, P0 ;  /* 0x000000ffff0f7224 */ /* 0x000fc800000e0611 */
[----:B------:R-:W-:-:S04]  /*0b60*/  IMAD.WIDE.U32 R8, R15, R20, RZ ;  /* 0x000000140f087225 */ /* 0x000fc800078e00ff */
[----:B------:R-:W-:-:S04]  /*0b70*/  IMAD.WIDE.U32 R10, P0, R13, R21, R8 ;  /* 0x000000150d0a7225 */ /* 0x000fc80007800008 */
[----:B------:R-:W-:-:S04]  /*0b80*/  IMAD.WIDE.U32 R8, R13, R20, RZ ;  /* 0x000000140d087225 */ /* 0x000fc800078e00ff */
[----:B------:R-:W-:Y:S01]  /*0b90*/  IMAD.X R13, RZ, RZ, RZ, P0 ;  /* 0x000000ffff0d7224 */ /* 0x000fe200000e06ff */
[----:B------:R-:W-:Y:S01]  /*0ba0*/  IADD3 RZ, P0, R9, R10, RZ ;  /* 0x0000000a09ff7210 */ /* 0x000fe20007f1e0ff */
[----:B------:R-:W-:-:S04]  /*0bb0*/  IMAD.MOV.U32 R12, RZ, RZ, R11 ;  /* 0x000000ffff0c7224 */ /* 0x000fc800078e000b */
[----:B------:R-:W-:-:S08]  /*0bc0*/  IMAD.WIDE.U32.X R8, R15, R21, R12, P0 ;  /* 0x000000150f087225 */ /* 0x000fd000000e040c */
.L_x_10:
[----:B------:R-:W0:Y:S01]  /*0bd0*/  LDC.64 R20, c[0x0][0x640] ;  /* 0x00019000ff147b82 */ /* 0x000e220000000a00 */
[--C-:B------:R-:W-:Y:S01]  /*0be0*/  SHF.R.U64 R59, R8, R0, R9.reuse ;  /* 0x00000000083b7219 */ /* 0x100fe20000001209 */
[----:B------:R-:W-:Y:S01]  /*0bf0*/  IMAD R28, R7, R24, R4 ;  /* 0x00000018071c7224 */ /* 0x000fe200078e0204 */
[----:B------:R-:W-:Y:S01]  /*0c00*/  SHF.R.U32.HI R0, RZ, R0, R9 ;  /* 0x00000000ff007219 */ /* 0x000fe20000011609 */
[----:B------:R-:W-:Y:S01]  /*0c10*/  IMAD.MOV.U32 R25, RZ, RZ, 0x1 ;  /* 0x00000001ff197424 */ /* 0x000fe200078e00ff */
[----:B------:R-:W-:-:S03]  /*0c20*/  IADD3 R5, P0, RZ, -R59, RZ ;  /* 0x8000003bff057210 */ /* 0x000fc60007f1e0ff */
[----:B------:R-:W1:Y:S02]  /*0c30*/  LDC R6, c[0x0][0x618] ;  /* 0x00018600ff067b82 */ /* 0x000e640000000800 */
[----:B------:R-:W-:-:S04]  /*0c40*/  IMAD.X R9, RZ, RZ, ~R0, P0 ;  /* 0x000000ffff097224 */ /* 0x000fc800000e0e00 */
[-C--:B------:R-:W-:Y:S02]  /*0c50*/  IMAD R0, R9, R26.reuse, RZ ;  /* 0x0000001a09007224 */ /* 0x080fe400078e02ff */
[----:B------:R-:W2:Y:S01]  /*0c60*/  LDC R11, c[0x0][0x608] ;  /* 0x00018200ff0b7b82 */ /* 0x000ea20000000800 */
[----:B------:R-:W-:-:S04]  /*0c70*/  IMAD.WIDE.U32 R8, R5, R26, R16 ;  /* 0x0000001a05087225 */ /* 0x000fc800078e0010 */
[----:B------:R-:W-:-:S03]  /*0c80*/  IMAD R5, R5, R27, R0 ;  /* 0x0000001b05057224 */ /* 0x000fc600078e0200 */
[----:B------:R-:W3:Y:S01]  /*0c90*/  LDC R12, c[0x0][0x658] ;  /* 0x00019600ff0c7b82 */ /* 0x000ee20000000800 */
[----:B0-----:R-:W-:Y:S01]  /*0ca0*/  ISETP.NE.U32.AND P0, PT, R20, RZ, PT ;  /* 0x000000ff1400720c */ /* 0x001fe20003f05070 */
[----:B------:R-:W-:Y:S02]  /*0cb0*/  IMAD.IADD R5, R9, 0x1, R5 ;  /* 0x0000000109057824 */ /* 0x000fe400078e0205 */
[----:B------:R-:W-:Y:S01]  /*0cc0*/  IMAD.MOV.U32 R9, RZ, RZ, -0x1 ;  /* 0xffffffffff097424 */ /* 0x000fe200078e00ff */
[----:B------:R-:W-:-:S03]  /*0cd0*/  ISETP.NE.AND.EX P0, PT, R21, RZ, PT, P0 ;  /* 0x000000ff1500720c */ /* 0x000fc60003f05300 */
[----:B------:R-:W0:Y:S01]  /*0ce0*/  LDC R15, c[0x0][0x600] ;  /* 0x00018000ff0f7b82 */ /* 0x000e220000000800 */
[-CC-:B-1----:R-:W-:Y:S02]  /*0cf0*/  SHF.R.U64 R13, R8, R6.reuse, R5.reuse ;  /* 0x00000006080d7219 */ /* 0x182fe40000001205 */
[----:B------:R-:W-:-:S05]  /*0d00*/  SHF.R.U32.HI R0, RZ, R6, R5 ;  /* 0x00000006ff007219 */ /* 0x000fca0000011605 */
[----:B------:R-:W1:Y:S01]  /*0d10*/  LDC R14, c[0x0][0x648] ;  /* 0x00019200ff0e7b82 */ /* 0x000e620000000800 */
[-CC-:B--2---:R-:W-:Y:S02]  /*0d20*/  SHF.R.U64 R29, R13, R11.reuse, R0.reuse ;  /* 0x0000000b0d1d7219 */ /* 0x184fe40000001200 */
[----:B------:R-:W-:-:S05]  /*0d30*/  SHF.R.U32.HI R5, RZ, R11, R0 ;  /* 0x0000000bff057219 */ /* 0x000fca0000011600 */
[----:B------:R-:W2:Y:S01]  /*0d40*/  LDC R26, c[0x0][0x638] ;  /* 0x00018e00ff1a7b82 */ /* 0x000ea20000000800 */
[-CC-:B---3--:R-:W-:Y:S02]  /*0d50*/  SHF.R.U64 R24, R29, R12.reuse, R5.reuse ;  /* 0x0000000c1d187219 */ /* 0x188fe40000001205 */
[-C--:B------:R-:W-:Y:S02]  /*0d60*/  SHF.L.U32 R0, R9, R12.reuse, RZ ;  /* 0x0000000c09007219 */ /* 0x080fe400000006ff */
[----:B------:R-:W-:Y:S01]  /*0d70*/  SHF.R.U32.HI R5, RZ, R12, R5 ;  /* 0x0000000cff057219 */ /* 0x000fe20000011605 */
[----:B------:R-:W-:Y:S01]  /*0d80*/  IMAD.MOV.U32 R4, RZ, RZ, R24 ;  /* 0x000000ffff047224 */ /* 0x000fe200078e0018 */
[----:B------:R-:W-:Y:S01]  /*0d90*/  LOP3.LUT R10, RZ, R0, RZ, 0x33, !PT ;  /* 0x00000000ff0a7212 */ /* 0x000fe200078e33ff */
[----:B------:R-:W3:Y:S01]  /*0da0*/  LDC R27, c[0x0][0x610] ;  /* 0x00018400ff1b7b82 */ /* 0x000ee20000000800 */
[----:B------:R-:W-:Y:S05]  /*0db0*/  @!P0 BRA `(.L_x_11) ;  /* 0x0000000000288947 */ /* 0x000fea0003800000 */
[----:B------:R-:W4:Y:S02]  /*0dc0*/  LDC R9, c[0x0][0x64c] ;  /* 0x00019300ff097b82 */ /* 0x000f240000000800 */
[----:B----4-:R-:W-:-:S05]  /*0dd0*/  IADD3 R9, P0, R24, R9, RZ ;  /* 0x0000000918097210 */ /* 0x010fca0007f1e0ff */
        /* <DEDUP_REMOVED lines=8> */
.L_x_11:
[----:B-1----:R-:W-:Y:S01]  /*0e60*/  SHF.R.U64 R4, R4, R14, R5 ;  /* 0x0000000e04047219 */ /* 0x002fe20000001205 */
[----:B0-----:R-:W-:Y:S01]  /*0e70*/  VIADD R6, R15, 0xffffffff ;  /* 0xffffffff0f067836 */ /* 0x001fe20000000000 */
[----:B------:R-:W-:Y:S02]  /*0e80*/  SHF.L.U32 R0, R25, R12, RZ ;  /* 0x0000000c19007219 */ /* 0x000fe400000006ff */
[----:B------:R-:W-:Y:S01]  /*0e90*/  LOP3.LUT R5, R29, R10, RZ, 0xc0, !PT ;  /* 0x0000000a1d057212 */ /* 0x000fe200078ec0ff */
[----:B------:R-:W-:Y:S01]  /*0ea0*/  IMAD.MOV R7, RZ, RZ, -R4 ;  /* 0x000000ffff077224 */ /* 0x000fe200078e0a04 */
[----:B------:R-:W-:Y:S02]  /*0eb0*/  SEL R3, R3, R28, !P1 ;  /* 0x0000001c03037207 */ /* 0x000fe40004800000 */
[----:B------:R-:W-:Y:S01]  /*0ec0*/  LOP3.LUT R6, R13, R6, RZ, 0xc0, !PT ;  /* 0x000000060d067212 */ /* 0x000fe200078ec0ff */
[----:B------:R-:W-:Y:S02]  /*0ed0*/  IMAD R4, R0, R4, R5 ;  /* 0x0000000400047224 */ /* 0x000fe400078e0205 */
[----:B--2---:R-:W-:-:S02]  /*0ee0*/  IMAD R0, R7, R26, R24 ;  /* 0x0000001a07007224 */ /* 0x004fc400078e0218 */
[----:B---3--:R-:W-:Y:S02]  /*0ef0*/  IMAD R3, R4, R27, R3 ;  /* 0x0000001b04037224 */ /* 0x008fe400078e0203 */
[----:B------:R-:W-:Y:S02]  /*0f00*/  IMAD R60, R0, R15, R6 ;  /* 0x0000000f003c7224 */ /* 0x000fe400078e0206 */
[----:B------:R-:W-:-:S03]  /*0f10*/  IMAD.MOV.U32 R4, RZ, RZ, 0x1 ;  /* 0x00000001ff047424 */ /* 0x000fc600078e00ff */
[----:B------:R-:W-:Y:S02]  /*0f20*/  SEL R61, R60, R3, !P1 ;  /* 0x000000033c3d7207 */ /* 0x000fe40004800000 */
[----:B------:R-:W-:Y:S02]  /*0f30*/  PRMT R0, R4, 0x7610, R0 ;  /* 0x0000761004007816 */ /* 0x000fe40000000000 */
[----:B------:R-:W-:-:S07]  /*0f40*/  SEL R60, R3, R60, !P1 ;  /* 0x0000003c033c7207 */ /* 0x000fce0004800000 */
.L_x_9:
[----:B------:R-:W-:-:S08]  /*0f50*/  NOP ;  /* 0x0000000000007918 */ /* 0x000fd00000000000 */
[----:B------:R-:W0:Y:S02]  /*0f60*/  USETMAXREG.TRY_ALLOC.CTAPOOL UP0, 0xe8 ;  /* 0x000000e8000079c8 */ /* 0x000e240008000600 */
[----:B0-----:R-:W-:-:S13]  /*0f70*/  PLOP3.LUT P0, PT, PT, PT, UP0, 0x80, 0x0 ;  /* 0x000000000000781c */ /* 0x001fda0003f0f008 */
[----:B------:R-:W-:Y:S05]  /*0f80*/  @!P0 BRA `(.L_x_9) ;  /* 0xfffffffc00f08947 */ /* 0x000fea000383ffff */
[----:B------:R-:W-:Y:S01]  /*0f90*/  ULDC.64 UR4, c[0x0][0x598] ;  /* 0x0001660000047ab9 */ /* 0x000fe20000000a00 */
[----:B------:R-:W-:Y:S01]  /*0fa0*/  ULDC.64 UR36, c[0x0][0x208] ;  /* 0x0000820000247ab9 */ /* 0x000fe20000000a00 */
[----:B------:R-:W-:-:S04]  /*0fb0*/  ISETP.NE.U32.AND P0, PT, RZ, UR4, PT ;  /* 0x00000004ff007c0c */ /* 0x000fc8000bf05070 */
[----:B------:R-:W-:-:S13]  /*0fc0*/  ISETP.NE.AND.EX P0, PT, RZ, UR5, PT, P0 ;  /* 0x00000005ff007c0c */ /* 0x000fda000bf05300 */
[----:B------:R-:W-:Y:S05]  /*0fd0*/  @!P0 BRA `(.L_x_12) ;  /* 0x00000000001c8947 */ /* 0x000fea0003800000 */
[----:B------:R-:W0:Y:S02]  /*0fe0*/  LDC.64 R4, c[0x0][0x598] ;  /* 0x00016600ff047b82 */ /* 0x000e240000000a00 */
[----:B0-----:R-:W2:Y:S02]  /*0ff0*/  LDG.E.64 R4, desc[UR36][R4.64] ;  /* 0x0000002404047981 */ /* 0x001ea4000c1e1b00 */
[----:B--2---:R-:W-:-:S04]  /*1000*/  ISETP.NE.U32.AND P0, PT, R4, RZ, PT ;  /* 0x000000ff0400720c */ /* 0x004fc80003f05070 */
[----:B------:R-:W-:-:S13]  /*1010*/  ISETP.NE.AND.EX P0, PT, R5, RZ, PT, P0 ;  /* 0x000000ff0500720c */ /* 0x000fda0003f05300 */
[----:B------:R-:W-:Y:S05]  /*1020*/  @!P0 BRA `(.L_x_12) ;  /* 0x0000000000088947 */ /* 0x000fea0003800000 */
[----:B------:R0:W5:Y:S01]  /*1030*/  LD.E R56, desc[UR36][R4.64] ;  /* 0x0000002404387980 */ /* 0x000162000c101900 */
[----:B------:R-:W-:Y:S05]  /*1040*/  BRA `(.L_x_13) ;  /* 0x0000000000247947 */ /* 0x000fea0003800000 */
.L_x_12:
[----:B------:R-:W-:Y:S02]  /*1050*/  ULDC.64 UR4, c[0x0][0x588] ;  /* 0x0001620000047ab9 */ /* 0x000fe40000000a00 */
[----:B------:R-:W-:-:S04]  /*1060*/  ISETP.NE.U32.AND P0, PT, RZ, UR4, PT ;  /* 0x00000004ff007c0c */ /* 0x000fc8000bf05070 */
[----:B------:R-:W-:-:S13]  /*1070*/  ISETP.NE.AND.EX P0, PT, RZ, UR5, PT, P0 ;  /* 0x00000005ff007c0c */ /* 0x000fda000bf05300 */
[----:B------:R-:W-:Y:S05]  /*1080*/  @!P0 BRA `(.L_x_14) ;  /* 0x00000000000c8947 */ /* 0x000fea0003800000 */
[----:B------:R-:W0:Y:S02]  /*1090*/  LDC.64 R56, c[0x0][0x588] ;  /* 0x00016200ff387b82 */ /* 0x000e240000000a00 */
[----:B0-----:R1:W5:Y:S01]  /*10a0*/  LDG.E R56, desc[UR36][R56.64] ;  /* 0x0000002438387981 */ /* 0x001362000c1e1900 */
[----:B------:R-:W-:Y:S05]  /*10b0*/  BRA `(.L_x_13) ;  /* 0x0000000000087947 */ /* 0x000fea0003800000 */
.L_x_14:
[----:B------:R-:W-:Y:S02]  /*10c0*/  ULDC UR4, c[0x0][0x580] ;  /* 0x0001600000047ab9 */ /* 0x000fe40000000800 */
[----:B------:R-:W-:-:S07]  /*10d0*/  IMAD.U32 R56, RZ, RZ, UR4 ;  /* 0x00000004ff387e24 */ /* 0x000fce000f8e00ff */
.L_x_13:
[----:B------:R-:W-:Y:S02]  /*10e0*/  ULDC.64 UR4, c[0x0][0x5a0] ;  /* 0x0001680000047ab9 */ /* 0x000fe40000000a00 */
[----:B------:R-:W-:-:S04]  /*10f0*/  ISETP.NE.U32.AND P0, PT, RZ, UR4, PT ;  /* 0x00000004ff007c0c */ /* 0x000fc8000bf05070 */
[----:B------:R-:W-:-:S13]  /*1100*/  ISETP.NE.AND.EX P0, PT, RZ, UR5, PT, P0 ;  /* 0x00000005ff007c0c */ /* 0x000fda000bf05300 */
[----:B------:R-:W-:Y:S05]  /*1110*/  @!P0 BRA `(.L_x_15) ;  /* 0x00000000001c8947 */ /* 0x000fea0003800000 */
[----:B0-----:R-:W0:Y:S02]  /*1120*/  LDC.64 R4, c[0x0][0x5a0] ;  /* 0x00016800ff047b82 */ /* 0x001e240000000a00 */
[----:B0-----:R-:W2:Y:S02]  /*1130*/  LDG.E.64 R4, desc[UR36][R4.64] ;  /* 0x0000002404047981 */ /* 0x001ea4000c1e1b00 */
[----:B--2---:R-:W-:-:S04]  /*1140*/  ISETP.NE.U32.AND P0, PT, R4, RZ, PT ;  /* 0x000000ff0400720c */ /* 0x004fc80003f05070 */
[----:B------:R-:W-:-:S13]  /*1150*/  ISETP.NE.AND.EX P0, PT, R5, RZ, PT, P0 ;  /* 0x000000ff0500720c */ /* 0x000fda0003f05300 */
[----:B------:R-:W-:Y:S05]  /*1160*/  @!P0 BRA `(.L_x_15) ;  /* 0x0000000000088947 */ /* 0x000fea0003800000 */
[----:B-1----:R0:W5:Y:S01]  /*1170*/  LD.E R57, desc[UR36][R4.64] ;  /* 0x0000002404397980 */ /* 0x002162000c101900 */
[----:B------:R-:W-:Y:S05]  /*1180*/  BRA `(.L_x_16) ;  /* 0x0000000000247947 */ /* 0x000fea0003800000 */
.L_x_15:
[----:B------:R-:W-:Y:S02]  /*1190*/  ULDC.64 UR4, c[0x0][0x590] ;  /* 0x0001640000047ab9 */ /* 0x000fe40000000a00 */
[----:B------:R-:W-:-:S04]  /*11a0*/  ISETP.NE.U32.AND P0, PT, RZ, UR4, PT ;  /* 0x00000004ff007c0c */ /* 0x000fc8000bf05070 */
[----:B------:R-:W-:-:S13]  /*11b0*/  ISETP.NE.AND.EX P0, PT, RZ, UR5, PT, P0 ;  /* 0x00000005ff007c0c */ /* 0x000fda000bf05300 */
[----:B------:R-:W-:Y:S05]  /*11c0*/  @!P0 BRA `(.L_x_17) ;  /* 0x00000000000c8947 */ /* 0x000fea0003800000 */
[----:B0-----:R-:W1:Y:S02]  /*11d0*/  LDC.64 R4, c[0x0][0x590] ;  /* 0x00016400ff047b82 */ /* 0x001e640000000a00 */
[----:B-1----:R1:W5:Y:S01]  /*11e0*/  LDG.E R57, desc[UR36][R4.64] ;  /* 0x0000002404397981 */ /* 0x002362000c1e1900 */
[----:B------:R-:W-:Y:S05]  /*11f0*/  BRA `(.L_x_16) ;  /* 0x0000000000087947 */ /* 0x000fea0003800000 */
.L_x_17:
[----:B------:R-:W-:Y:S02]  /*1200*/  ULDC UR4, c[0x0][0x584] ;  /* 0x0001610000047ab9 */ /* 0x000fe40000000800 */
[----:B-1----:R-:W-:-:S07]  /*1210*/  IMAD.U32 R57, RZ, RZ, UR4 ;  /* 0x00000004ff397e24 */ /* 0x002fce000f8e00ff */
.L_x_16:
[----:B------:R-:W-:-:S13]  /*1220*/  LOP3.LUT P0, RZ, R0, 0xff, RZ, 0xc0, !PT ;  /* 0x000000ff00ff7812 */ /* 0x000fda000780c0ff */
[----:B------:R-:W-:Y:S05]  /*1230*/  @!P0 EXIT ;  /* 0x000000000000894d */ /* 0x000fea0003800000 */
[----:B------:R-:W-:Y:S01]  /*1240*/  ULDC UR4, c[0x0][0x28c] ;  /* 0x0000a30000047ab9 */ /* 0x000fe20000000800 */
[----:B------:R-:W-:Y:S01]  /*1250*/  LOP3.LUT R58, R19, 0x1, RZ, 0xfc, !PT ;  /* 0x00000001133a7812 */ /* 0x000fe200078efcff */
[----:B------:R-:W-:Y:S01]  /*1260*/  UIADD3 UR4, UR4, 0x3f, URZ ;  /* 0x0000003f04047890 */ /* 0x000fe2000fffe03f */
[----:B------:R-:W-:Y:S01]  /*1270*/  UMOV UR38, URZ ;  /* 0x0000003f00267c82 */ /* 0x000fe20008000000 */
[----:B------:R-:W-:Y:S02]  /*1280*/  UMOV UR39, URZ ;  /* 0x0000003f00277c82 */ /* 0x000fe40008000000 */
[----:B------:R-:W-:-:S04]  /*1290*/  USHF.R.S32.HI UR5, URZ, 0x1f, UR4 ;  /* 0x0000001f3f057899 */ /* 0x000fc80008011404 */
[----:B------:R-:W-:-:S04]  /*12a0*/  ULEA.HI UR5, UR5, UR4, URZ, 0x6 ;  /* 0x0000000405057291 */ /* 0x000fc8000f8f303f */
[----:B------:R-:W-:-:S12]  /*12b0*/  USHF.R.S32.HI UR40, URZ, 0x6, UR5 ;  /* 0x000000063f287899 */ /* 0x000fd80008011405 */
.L_x_101:
[----:B------:R-:W-:Y:S01]  /*12c0*/  LOP3.LUT R0, R18, 0x80, RZ, 0xc0, !PT ;  /* 0x0000008012007812 */ /* 0x000fe200078ec0ff */
[----:B--2---:R-:W2:Y:S01]  /*12d0*/  S2UR UR7, SR_CgaCtaId ;  /* 0x00000000000779c3 */ /* 0x004ea20000008800 */
[----:B------:R-:W-:Y:S02]  /*12e0*/  UMOV UR6, 0x400 ;  /* 0x0000040000067882 */ /* 0x000fe40000000000 */
[----:B------:R-:W-:-:S06]  /*12f0*/  SHF.R.U32.HI R0, RZ, 0x7, R0 ;  /* 0x00000007ff007819 */ /* 0x000fcc0000011600 */
[----:B---3--:R-:W3:Y:S01]  /*1300*/  SHFL.IDX PT, R0, R0, RZ, 0x1f ;  /* 0x00001fff00007589 */ /* 0x008ee200000e0000 */
[----:B--2---:R-:W-:Y:S01]  /*1310*/  ULEA UR6, UR7, UR6, 0x18 ;  /* 0x0000000607067291 */ /* 0x004fe2000f8ec03f */
[----:B---3--:R-:W-:-:S13]  /*1320*/  R2UR UR4, R0 ;  /* 0x00000000000472ca */ /* 0x008fda00000e0000 */
[----:B------:R-:W-:-:S04]  /*1330*/  ULEA.HI UR5, UR4, UR4, URZ, 0x1 ;  /* 0x0000000404057291 */ /* 0x000fc8000f8f083f */
[----:B------:R-:W-:-:S04]  /*1340*/  ULOP3.LUT UR5, UR5, 0x7fffe, URZ, 0xc0, !UPT ;  /* 0x0007fffe05057892 */ /* 0x000fc8000f8ec03f */
[----:B------:R-:W-:-:S03]  /*1350*/  UIADD3 UR5, UR4, -UR5, URZ ;  /* 0x8000000504057290 */ /* 0x000fc6000fffe03f */
[----:B------:R-:W-:Y:S01]  /*1360*/  ULDC UR4, c[0x0][0x28c] ;  /* 0x0000a30000047ab9 */ /* 0x000fe20000000800 */
[----:B------:R-:W-:Y:S01]  /*1370*/  ULEA UR5, UR5, UR6, 0xd ;  /* 0x0000000605057291 */ /* 0x000fe2000f8e683f */
[----:B------:R-:W-:-:S03]  /*1380*/  ISETP.LT.AND P0, PT, RZ, UR4, PT ;  /* 0x00000004ff007c0c */ /* 0x000fc6000bf01270 */
[----:B------:R-:W-:-:S04]  /*1390*/  UIADD3 UR5, UR5, 0x180, URZ ;  /* 0x0000018005057890 */ /* 0x000fc8000fffe03f */
[----:B------:R-:W-:-:S04]  /*13a0*/  USHF.R.U32.HI UR5, URZ, 0x4, UR5 ;  /* 0x000000043f057899 */ /* 0x000fc80008011605 */
[----:B------:R-:W-:Y:S02]  /*13b0*/  ULOP3.LUT UR41, UR5, 0x3fff, URZ, 0xc0, !UPT ;  /* 0x00003fff05297892 */ /* 0x000fe4000f8ec03f */
[----:B01---5:R-:W-:Y:S10]  /*13c0*/  @P0 BRA `(.L_x_18) ;  /* 0x0000000000400947 */ /* 0x023ff40003800000 */
[----:B------:R-:W-:Y:S01]  /*13d0*/  MOV R0, 0x0 ;  /* 0x0000000000007802 */ /* 0x000fe20000000f00 */
[----:B------:R-:W-:Y:S01]  /*13e0*/  ULDC.64 UR4, c[0x4][0x68] ;  /* 0x01001a0000047ab9 */ /* 0x000fe20000000a00 */
[----:B------:R-:W-:Y:S01]  /*13f0*/  ULDC.64 UR6, c[0x4][0x8] ;  /* 0x0100020000067ab9 */ /* 0x000fe20000000a00 */
[----:B01----:R-:W-:Y:S01]  /*1400*/  IMAD.U32 R4, RZ, RZ, UR4 ;  /* 0x00000004ff047e24 */ /* 0x003fe2000f8e00ff */
[----:B------:R0:W1:Y:S01]  /*1410*/  LDC.64 R14, c[0x4][R0] ;  /* 0x01000000000e7b82 */ /* 0x0000620000000a00 */
[----:B------:R-:W-:Y:S01]  /*1420*/  IMAD.U32 R5, RZ, RZ, UR5 ;  /* 0x00000005ff057e24 */ /* 0x000fe2000f8e00ff */
[----:B------:R-:W-:Y:S01]  /*1430*/  ULDC.64 UR4, c[0x4][0x70] ;  /* 0x01001c0000047ab9 */ /* 0x000fe20000000a00 */
[----:B------:R-:W-:Y:S02]  /*1440*/  IMAD.U32 R10, RZ, RZ, UR6 ;  /* 0x00000006ff0a7e24 */ /* 0x000fe4000f8e00ff */
[----:B------:R-:W-:Y:S02]  /*1450*/  IMAD.U32 R6, RZ, RZ, UR4 ;  /* 0x00000004ff067e24 */ /* 0x000fe4000f8e00ff */
[----:B------:R-:W-:-:S02]  /*1460*/  IMAD.U32 R7, RZ, RZ, UR5 ;  /* 0x00000005ff077e24 */ /* 0x000fc4000f8e00ff */
[----:B------:R-:W-:Y:S02]  /*1470*/  IMAD.U32 R11, RZ, RZ, UR7 ;  /* 0x00000007ff0b7e24 */ /* 0x000fe4000f8e00ff */
[----:B------:R-:W-:Y:S02]  /*1480*/  IMAD.MOV.U32 R8, RZ, RZ, 0x1e1 ;  /* 0x000001e1ff087424 */ /* 0x000fe400078e00ff */
[----:B------:R-:W-:Y:S02]  /*1490*/  IMAD.MOV.U32 R12, RZ, RZ, 0x1 ;  /* 0x00000001ff0c7424 */ /* 0x000fe400078e00ff */
[----:B0-----:R-:W-:-:S07]  /*14a0*/  IMAD.MOV.U32 R13, RZ, RZ, RZ ;  /* 0x000000ffff0d7224 */ /* 0x001fce00078e00ff */
[----:B------:R-:W-:-:S07]  /*14b0*/  LEPC R20, `(.L_x_18) ;  /* 0x000000001014794e */ /* 0x000fce0000000000 */
[----:B-1---5:R-:W-:Y:S05]  /*14c0*/  CALL.ABS.NOINC R14 ;  /* 0x000000000e007343 */ /* 0x022fea0003c00000 */
.L_x_18:
[----:B------:R-:W-:-:S13]  /*14d0*/  ISETP.NE.AND P0, PT, R58, 0x3, PT ;  /* 0x000000033a00780c */ /* 0x000fda0003f05270 */
[----:B------:R-:W-:Y:S05]  /*14e0*/  @!P0 BRA `(.L_x_19) ;  /* 0x0000000000048947 */ /* 0x000fea0003800000 */
[----:B------:R-:W-:Y:S01]  /*14f0*/  BPT.TRAP 0x1 ;  /* 0x000000040000795c */ /* 0x000fe20000300000 */
.L_x_19:
[----:B------:R-:W2:Y:S01]  /*1500*/  S2UR UR5, SR_CgaCtaId ;  /* 0x00000000000579c3 */ /* 0x000ea20000008800 */
[----:B------:R-:W-:Y:S01]  /*1510*/  UMOV UR4, 0x400 ;  /* 0x0000040000047882 */ /* 0x000fe20000000000 */
[----:B------:R-:W-:Y:S02]  /*1520*/  IMAD.U32 R0, RZ, RZ, UR38 ;  /* 0x00000026ff007e24 */ /* 0x000fe4000f8e00ff */
[----:B------:R-:W-:-:S03]  /*1530*/  IMAD.U32 R3, RZ, RZ, UR39 ;  /* 0x00000027ff037e24 */ /* 0x000fc6000f8e00ff */
[----:B------:R-:W-:Y:S01]  /*1540*/  SHF.L.U32 R0, R0, 0x1f, RZ ;  /* 0x0000001f00007819 */ /* 0x000fe200000006ff */
[----:B--2---:R-:W-:-:S06]  /*1550*/  ULEA UR4, UR5, UR4, 0x18 ;  /* 0x0000000405047291 */ /* 0x004fcc000f8ec03f */
[----:B------:R-:W-:-:S04]  /*1560*/  IMAD.U32 R6, RZ, RZ, UR4 ;  /* 0x00000004ff067e24 */ /* 0x000fc8000f8e00ff */
[----:B------:R-:W-:-:S04]  /*1570*/  IMAD R3, R3, 0x8, R6 ;  /* 0x0000000803037824 */ /* 0x000fc800078e0206 */
[----:B------:R2:W3:Y:S01]  /*1580*/  SYNCS.PHASECHK.TRANS64.TRYWAIT P1, [R3+URZ], R0 ;  /* 0x00000000030075a7 */ /* 0x0004e2000802017f */
[----:B------:R-:W-:Y:S05]  /*1590*/  @!P0 BRA `(.L_x_20) ;  /* 0x0000000000048947 */ /* 0x000fea0003800000 */
[----:B------:R-:W-:Y:S01]  /*15a0*/  BPT.TRAP 0x1 ;  /* 0x000000040000795c */ /* 0x000fe20000300000 */
.L_x_20:
[----:B---3--:R-:W-:Y:S05]  /*15b0*/  @P1 BRA `(.L_x_21) ;  /* 0x0000000000081947 */ /* 0x008fea0003800000 */
[----:B------:R-:W3:Y:S02]  /*15c0*/  SYNCS.PHASECHK.TRANS64.TRYWAIT P1, [R3+URZ], R0 ;  /* 0x00000000030075a7 */ /* 0x000ee4000802017f */
[----:B---3--:R-:W-:Y:S05]  /*15d0*/  @!P1 BRA `(.L_x_22) ;  /* 0x0000004c00489947 */ /* 0x008fea0003800000 */
.L_x_21:
[----:B------:R-:W-:-:S04]  /*15e0*/  UISETP.LT.AND UP0, UPT, UR40, 0x1, UPT ;  /* 0x000000012800788c */ /* 0x000fc8000bf01270 */
[----:B------:R-:W-:-:S06]  /*15f0*/  USEL UR4, UR40, 0x1, UP0 ;  /* 0x0000000128047887 */ /* 0x000fcc0008000000 */
[----:B--23--:R-:W-:Y:S01]  /*1600*/  IMAD.U32 R0, RZ, RZ, UR4 ;  /* 0x00000004ff007e24 */ /* 0x00cfe2000f8e00ff */
[----:B------:R-:W-:Y:S05]  /*1610*/  WARPSYNC.ALL ;  /* 0x0000000000007948 */ /* 0x000fea0003800000 */
[----:B------:R-:W-:-:S04]  /*1620*/  IADD3 R0, -R0, UR40, RZ ;  /* 0x0000002800007c10 */ /* 0x000fc8000fffe1ff */
[----:B------:R-:W-:Y:S02]  /*1630*/  ISETP.GE.AND P1, PT, R0, 0x1, PT ;  /* 0x000000010000780c */ /* 0x000fe40003f26270 */
[----:B------:R-:W-:Y:S01]  /*1640*/  R2UR UR4, R6 ;  /* 0x00000000060472ca */ /* 0x000fe200000e0000 */
[----:B------:R-:W-:Y:S01]  /*1650*/  WARPGROUP.ARRIVE ;  /* 0x00000000000079c5 */ /* 0x000fe20000000000 */
[----:B------:R-:W-:Y:S01]  /*1660*/  UMOV UR9, 0x40000040 ;  /* 0x4000004000097882 */ /* 0x000fe20000000000 */
[----:B------:R-:W-:-:S10]  /*1670*/  UMOV UR11, 0x40000040 ;  /* 0x40000040000b7882 */ /* 0x000fd40000000000 */
[----:B------:R-:W-:-:S04]  /*1680*/  UIADD3 UR4, UR4, 0x24180, URZ ;  /* 0x0002418004047890 */ /* 0x000fc8000fffe03f */
[----:B------:R-:W-:-:S04]  /*1690*/  USHF.R.U32.HI UR4, URZ, 0x4, UR4 ;  /* 0x000000043f047899 */ /* 0x000fc80008011604 */
[----:B------:R-:W-:Y:S02]  /*16a0*/  ULOP3.LUT UR5, UR4, 0x3fff, URZ, 0xc0, !UPT ;  /* 0x00003fff04057892 */ /* 0x000fe4000f8ec03f */
[----:B------:R-:W-:Y:S02]  /*16b0*/  ULOP3.LUT UR4, UR41, 0x10000, URZ, 0xfc, !UPT ;  /* 0x0001000029047892 */ /* 0x000fe4000f8efc3f */
[----:B------:R-:W-:Y:S02]  /*16c0*/  ULOP3.LUT UR5, UR5, 0x10000, URZ, 0xfc, !UPT ;  /* 0x0001000005057892 */ /* 0x000fe4000f8efc3f */
[----:B------:R-:W-:Y:S02]  /*16d0*/  ULEA UR6, UR39, UR4, 0xa ;  /* 0x0000000427067291 */ /* 0x000fe4000f8e503f */
[----:B------:R-:W-:-:S05]  /*16e0*/  ULEA UR7, UR39, UR5, 0x9 ;  /* 0x0000000527077291 */ /* 0x000fca000f8e483f */
[----:B------:R-:W-:Y:S02]  /*16f0*/  UMOV UR8, UR6 ;  /* 0x0000000600087c82 */ /* 0x000fe40008000000 */
[----:B------:R-:W-:Y:S02]  /*1700*/  UMOV UR10, UR7 ;  /* 0x00000007000a7c82 */ /* 0x000fe40008000000 */
[----:B------:R-:W-:Y:S01]  /*1710*/  HGMMA.64x64x16.F32.BF16 R24, gdesc[UR8], RZ, !UPT, gsb0 ;  /* 0x00e00000081879f0 */ /* 0x000fe2000c0018ff */
[----:B------:R-:W-:Y:S02]  /*1720*/  UIADD3 UR8, UR6, 0x2, URZ ;  /* 0x0000000206087890 */ /* 0x000fe4000fffe03f */
[----:B------:R-:W-:Y:S01]  /*1730*/  UIADD3 UR10, UR7, 0x2, URZ ;  /* 0x00000002070a7890 */ /* 0x000fe2000fffe03f */
[----:B------:R-:W-:Y:S01]  /*1740*/  UMOV UR9, 0x40000040 ;  /* 0x4000004000097882 */ /* 0x000fe20000000000 */
[----:B------:R-:W-:Y:S01]  /*1750*/  UMOV UR11, 0x40000040 ;  /* 0x40000040000b7882 */ /* 0x000fe20000000000 */
[----:B------:R-:W-:-:S02]  /*1760*/  WARPGROUP.DEPBAR.LE gsb0, 0x0 ;  /* 0x00008000000079c5 */ /* 0x000fc40000010000 */
[----:B------:R-:W-:-:S06]  /*1770*/  WARPGROUP.ARRIVE ;  /* 0x00000000000079c5 */ /* 0x000fcc0000000000 */
[----:B------:R-:W-:Y:S01]  /*1780*/  HGMMA.64x64x16.F32.BF16 R24, gdesc[UR8], R24, gsb0 ;  /* 0x00e00000081879f0 */ /* 0x000fe20008001818 */
[----:B------:R-:W-:Y:S02]  /*1790*/  UIADD3 UR8, UR6, 0x4, URZ ;  /* 0x0000000406087890 */ /* 0x000fe4000fffe03f */
[----:B------:R-:W-:Y:S01]  /*17a0*/  UIADD3 UR10, UR7, 0x4, URZ ;  /* 0x00000004070a7890 */ /* 0x000fe2000fffe03f */
[----:B------:R-:W-:Y:S01]  /*17b0*/  UMOV UR9, 0x40000040 ;  /* 0x4000004000097882 */ /* 0x000fe20000000000 */
[----:B------:R-:W-:Y:S01]  /*17c0*/  UMOV UR11, 0x40000040 ;  /* 0x40000040000b7882 */ /* 0x000fe20000000000 */
[----:B------:R-:W-:Y:S02]  /*17d0*/  WARPGROUP.DEPBAR.LE gsb0, 0x0 ;  /* 0x00008000000079c5 */ /* 0x000fe40000010000 */
        /* <DEDUP_REMOVED lines=8> */
[----:B------:R-:W-:Y:S03]  /*1860*/  HGMMA.64x64x16.F32.BF16 R24, gdesc[UR8], R24, gsb0 ;  /* 0x00e00000081879f0 */ /* 0x000fe60008001818 */
[----:B------:R-:W-:Y:S02]  /*1870*/  WARPGROUP.DEPBAR.LE gsb0, 0x0 ;  /* 0x00008000000079c5 */ /* 0x000fe40000010000 */
[----:B------:R-:W-:Y:S05]  /*1880*/  @!P1 BRA `(.L_x_23) ;  /* 0x0000000400249947 */ /* 0x000fea0003800000 */
[----:B------:R-:W-:Y:S02]  /*1890*/  UIADD3 UR6, UR39, 0x1, URZ ;  /* 0x0000000127067890 */ /* 0x000fe4000fffe03f */
[----:B------:R-:W-:Y:S02]  /*18a0*/  IMAD.U32 R3, RZ, RZ, UR39 ;  /* 0x00000027ff037e24 */ /* 0x000fe4000f8e00ff */
[----:B------:R-:W-:-:S04]  /*18b0*/  UISETP.NE.AND UP0, UPT, UR6, 0x9, UPT ;  /* 0x000000090600788c */ /* 0x000fc8000bf05270 */
[----:B------:R-:W-:Y:S02]  /*18c0*/  USEL UR7, URZ, 0x1, UP0 ;  /* 0x000000013f077887 */ /* 0x000fe40008000000 */
[----:B------:R-:W-:Y:S02]  /*18d0*/  USEL UR6, UR6, URZ, UP0 ;  /* 0x0000003f06067287 */ /* 0x000fe40008000000 */
[----:B------:R-:W-:-:S06]  /*18e0*/  ULOP3.LUT UR7, UR38, UR7, URZ, 0x3c, !UPT ;  /* 0x0000000726077292 */ /* 0x000fcc000f8e3c3f */
[----:B------:R-:W-:-:S07]  /*18f0*/  IMAD.U32 R7, RZ, RZ, UR7 ;  /* 0x00000007ff077e24 */ /* 0x000fce000f8e00ff */
.L_x_30:
[----:B------:R-:W-:Y:S05]  /*1900*/  @!P0 BRA `(.L_x_24) ;  /* 0x0000000000048947 */ /* 0x000fea0003800000 */
[----:B------:R-:W-:Y:S01]  /*1910*/  BPT.TRAP 0x1 ;  /* 0x000000040000795c */ /* 0x000fe20000300000 */
.L_x_24:
[----:B------:R-:W2:Y:S01]  /*1920*/  S2UR UR8, SR_CgaCtaId ;  /* 0x00000000000879c3 */ /* 0x000ea20000008800 */
[----:B------:R-:W-:Y:S01]  /*1930*/  UMOV UR7, 0x400 ;  /* 0x0000040000077882 */ /* 0x000fe20000000000 */
[----:B01----:R-:W-:Y:S01]  /*1940*/  IMAD.U32 R5, RZ, RZ, UR6 ;  /* 0x00000006ff057e24 */ /* 0x003fe2000f8e00ff */
[----:B------:R-:W-:Y:S01]  /*1950*/  SHF.L.U32 R4, R7, 0x1f, RZ ;  /* 0x0000001f07047819 */ /* 0x000fe200000006ff */
[----:B--2---:R-:W-:-:S06]  /*1960*/  ULEA UR7, UR8, UR7, 0x18 ;  /* 0x0000000708077291 */ /* 0x004fcc000f8ec03f */
[----:B------:R-:W-:-:S04]  /*1970*/  IMAD.U32 R6, RZ, RZ, UR7 ;  /* 0x00000007ff067e24 */ /* 0x000fc8000f8e00ff */
[----:B------:R-:W-:-:S04]  /*1980*/  IMAD R5, R5, 0x8, R6 ;  /* 0x0000000805057824 */ /* 0x000fc800078e0206 */
[----:B------:R0:W1:Y:S01]  /*1990*/  SYNCS.PHASECHK.TRANS64.TRYWAIT P1, [R5+URZ], R4 ;  /* 0x00000004050075a7 */ /* 0x000062000802017f */
[----:B------:R-:W-:Y:S05]  /*19a0*/  @!P0 BRA `(.L_x_25) ;  /* 0x0000000000048947 */ /* 0x000fea0003800000 */
[----:B------:R-:W-:Y:S01]  /*19b0*/  BPT.TRAP 0x1 ;  /* 0x000000040000795c */ /* 0x000fe20000300000 */
.L_x_25:
[----:B-1----:R-:W-:Y:S05]  /*19c0*/  @P1 BRA `(.L_x_26) ;  /* 0x0000000000081947 */ /* 0x002fea0003800000 */
[----:B------:R-:W1:Y:S02]  /*19d0*/  SYNCS.PHASECHK.TRANS64.TRYWAIT P1, [R5+URZ], R4 ;  /* 0x00000004050075a7 */ /* 0x000e64000802017f */
[----:B-1----:R-:W-:Y:S05]  /*19e0*/  @!P1 BRA `(.L_x_27) ;  /* 0x0000004800589947 */ /* 0x002fea0003800000 */
.L_x_26:
[----:B------:R-:W-:Y:S01]  /*19f0*/  ULEA UR7, UR6, UR4, 0xa ;  /* 0x0000000406077291 */ /* 0x000fe2000f8e503f */
[----:B------:R-:W-:Y:S01]  /*1a00*/  WARPGROUP.ARRIVE ;  /* 0x00000000000079c5 */ /* 0x000fe20000000000 */
[----:B------:R-:W-:Y:S01]  /*1a10*/  ULEA UR12, UR6, UR5, 0x9 ;  /* 0x00000005060c7291 */ /* 0x000fe2000f8e483f */
[----:B------:R-:W-:Y:S01]  /*1a20*/  UMOV UR9, 0x40000040 ;  /* 0x4000004000097882 */ /* 0x000fe20000000000 */
[----:B------:R-:W-:-:S03]  /*1a30*/  UMOV UR11, 0x40000040 ;  /* 0x40000040000b7882 */ /* 0x000fc60000000000 */
[----:B------:R-:W-:Y:S02]  /*1a40*/  UMOV UR8, UR7 ;  /* 0x0000000700087c82 */ /* 0x000fe40008000000 */
[----:B------:R-:W-:Y:S02]  /*1a50*/  UMOV UR10, UR12 ;  /* 0x0000000c000a7c82 */ /* 0x000fe40008000000 */
[----:B------:R-:W-:Y:S01]  /*1a60*/  HGMMA.64x64x16.F32.BF16 R24, gdesc[UR8], R24, gsb0 ;  /* 0x00e00000081879f0 */ /* 0x000fe20008001818 */
        /* <DEDUP_REMOVED lines=23> */
[----:B------:R-:W-:Y:S01]  /*1be0*/  BPT.TRAP 0x1 ;  /* 0x000000040000795c */ /* 0x000fe20000300000 */
.L_x_28:
[----:B------:R-:W-:-:S13]  /*1bf0*/  ISETP.NE.AND P1, PT, R23, RZ, PT ;  /* 0x000000ff1700720c */ /* 0x000fda0003f25270 */
[----:B01----:R-:W-:-:S04]  /*1c00*/  @P1 IMAD R4, R3, 0x8, R6 ;  /* 0x0000000803041824 */ /* 0x003fc800078e0206 */
[----:B------:R-:W-:-:S05]  /*1c10*/  @P1 VIADD R5, R4, 0x48 ;  /* 0x0000004804051836 */ /* 0x000fca0000000000 */
[----:B------:R-:W-:-:S04]  /*1c20*/  @P1 PRMT R5, R22, 0x654, R5 ;  /* 0x0000065416051816 */ /* 0x000fc80000000005 */
[----:B------:R0:W-:Y:S01]  /*1c30*/  @P1 SYNCS.ARRIVE.TRANS64.RED.A1T0 RZ, [R5+URZ], RZ ;  /* 0x000000ff05ff19a7 */ /* 0x0001e2000810043f */
[----:B------:R-:W-:-:S13]  /*1c40*/  ISETP.GT.U32.AND P1, PT, R19, 0x1, PT ;  /* 0x000000011300780c */ /* 0x000fda0003f24070 */
[----:B0-----:R-:W-:Y:S05]  /*1c50*/  @P1 BRA `(.L_x_29) ;  /* 0x0000000000041947 */ /* 0x001fea0003800000 */
[----:B------:R-:W-:Y:S01]  /*1c60*/  BPT.TRAP 0x1 ;  /* 0x000000040000795c */ /* 0x000fe20000300000 */
.L_x_29:
[----:B------:R-:W-:Y:S01]  /*1c70*/  UIADD3 UR6, UR6, 0x1, URZ ;  /* 0x0000000106067890 */ /* 0x000fe2000fffe03f */
[C---:B------:R-:W-:Y:S01]  /*1c80*/  ISETP.GT.AND P2, PT, R0.reuse, 0x1, PT ;  /* 0x000000010000780c */ /* 0x040fe20003f44270 */
[----:B------:R-:W-:Y:S02]  /*1c90*/  VIADD R3, R3, 0x1 ;  /* 0x0000000103037836 */ /* 0x000fe40000000000 */
[----:B------:R-:W-:Y:S01]  /*1ca0*/  UISETP.NE.AND UP0, UPT, UR6, 0x9, UPT ;  /* 0x000000090600788c */ /* 0x000fe2000bf05270 */
[----:B------:R-:W-:Y:S02]  /*1cb0*/  VIADD R0, R0, 0xffffffff ;  /* 0xffffffff00007836 */ /* 0x000fe40000000000 */
[C---:B------:R-:W-:Y:S01]  /*1cc0*/  ISETP.NE.AND P1, PT, R3.reuse, 0x9, PT ;  /* 0x000000090300780c */ /* 0x040fe20003f25270 */
[----:B------:R-:W-:Y:S02]  /*1cd0*/  USEL UR7, URZ, 0x1, UP0 ;  /* 0x000000013f077887 */ /* 0x000fe40008000000 */
[----:B------:R-:W-:Y:S01]  /*1ce0*/  USEL UR6, UR6, URZ, UP0 ;  /* 0x0000003f06067287 */ /* 0x000fe20008000000 */
[----:B------:R-:W-:-:S03]  /*1cf0*/  SEL R3, R3, RZ, P1 ;  /* 0x000000ff03037207 */ /* 0x000fc60000800000 */
[----:B------:R-:W-:Y:S01]  /*1d00*/  LOP3.LUT R7, R7, UR7, RZ, 0x3c, !PT ;  /* 0x0000000707077c12 */ /* 0x000fe2000f8e3cff */
[----:B------:R-:W-:Y:S07]  /*1d10*/  @P2 BRA `(.L_x_30) ;  /* 0xfffffff800f82947 */ /* 0x000fee000383ffff */
.L_x_23:
[----:B------:R-:W2:Y:S02]  /*1d20*/  LDC R0, c[0x0][0x28c] ;  /* 0x0000a300ff007b82 */ /* 0x000ea40000000800 */
[----:B--2---:R-:W-:-:S13]  /*1d30*/  ISETP.GE.AND P1, PT, R0, 0x1, PT ;  /* 0x000000010000780c */ /* 0x004fda0003f26270 */
[----:B------:R-:W-:Y:S05]  /*1d40*/  @!P1 BRA `(.L_x_31) ;  /* 0x0000000000509947 */ /* 0x000fea0003800000 */
[----:B------:R-:W-:Y:S05]  /*1d50*/  @!P0 BRA `(.L_x_32) ;  /* 0x0000000000048947 */ /* 0x000fea0003800000 */
[----:B------:R-:W-:Y:S01]  /*1d60*/  BPT.TRAP 0x1 ;  /* 0x000000040000795c */ /* 0x000fe20000300000 */
.L_x_32:
[----:B------:R-:W-:Y:S01]  /*1d70*/  ISETP.NE.AND P0, PT, R23, RZ, PT ;  /* 0x000000ff1700720c */ /* 0x000fe20003f05270 */
[----:B------:R-:W-:Y:S01]  /*1d80*/  BSSY B0, `(.L_x_33) ;  /* 0x000000e000007945 */ /* 0x000fe20003800000 */
[----:B------:R-:W-:-:S11]  /*1d90*/  ISETP.GT.U32.AND P1, PT, R19, 0x1, PT ;  /* 0x000000011300780c */ /* 0x000fd60003f24070 */
[----:B------:R-:W-:Y:S05]  /*1da0*/  @!P0 BRA `(.L_x_34) ;  /* 0x00000000002c8947 */ /* 0x000fea0003800000 */
[----:B------:R-:W-:-:S04]  /*1db0*/  UISETP.LT.AND UP0, UPT, UR40, 0x1, UPT ;  /* 0x000000012800788c */ /* 0x000fc8000bf01270 */
[----:B------:R-:W-:-:S04]  /*1dc0*/  USEL UR6, UR40, 0x1, UP0 ;  /* 0x0000000128067887 */ /* 0x000fc80008000000 */
[----:B------:R-:W-:-:S04]  /*1dd0*/  UIADD3 UR6, UR39, UR40, -UR6 ;  /* 0x0000002827067290 */ /* 0x000fc8000fffe806 */
[----:B------:R-:W-:-:S04]  /*1de0*/  UIMAD.WIDE.U32 UR4, UR6, 0x38e38e39, URZ ;  /* 0x38e38e39060478a5 */ /* 0x000fc8000f8e003f */
[----:B------:R-:W-:-:S04]  /*1df0*/  USHF.R.U32.HI UR4, URZ, 0x1, UR5 ;  /* 0x000000013f047899 */ /* 0x000fc80008011605 */
[----:B------:R-:W-:-:S06]  /*1e00*/  UIMAD UR6, UR4, -0x9, UR6 ;  /* 0xfffffff7040678a4 */ /* 0x000fcc000f8e0206 */
[----:B------:R-:W-:-:S04]  /*1e10*/  IMAD.U32 R3, RZ, RZ, UR6 ;  /* 0x00000006ff037e24 */ /* 0x000fc8000f8e00ff */
[----:B------:R-:W-:-:S04]  /*1e20*/  IMAD R0, R3, 0x8, R6 ;  /* 0x0000000803007824 */ /* 0x000fc800078e0206 */
[----:B------:R-:W-:-:S05]  /*1e30*/  VIADD R3, R0, 0x48 ;  /* 0x0000004800037836 */ /* 0x000fca0000000000 */
[----:B------:R-:W-:-:S04]  /*1e40*/  PRMT R3, R22, 0x654, R3 ;  /* 0x0000065416037816 */ /* 0x000fc80000000003 */
[----:B------:R2:W-:Y:S03]  /*1e50*/  SYNCS.ARRIVE.TRANS64.RED.A1T0 RZ, [R3+URZ], RZ ;  /* 0x000000ff03ff79a7 */ /* 0x0005e6000810043f */
.L_x_34:
[----:B------:R-:W-:Y:S05]  /*1e60*/  BSYNC B0 ;  /* 0x0000000000007941 */ /* 0x000fea0003800000 */
.L_x_33:
[----:B------:R-:W-:Y:S05]  /*1e70*/  @P1 BRA `(.L_x_31) ;  /* 0x0000000000041947 */ /* 0x000fea0003800000 */
[----:B------:R-:W-:Y:S01]  /*1e80*/  BPT.TRAP 0x1 ;  /* 0x000000040000795c */ /* 0x000fe20000300000 */
.L_x_31:
[----:B------:R-:W3:Y:S01]  /*1e90*/  LDC R6, c[0x0][0x288] ;  /* 0x0000a200ff067b82 */ /* 0x000ee20000000800 */
[--C-:B------:R-:W-:Y:S01]  /*1ea0*/  SHF.R.U32.HI R0, RZ, 0x2, R18.reuse ;  /* 0x00000002ff007819 */ /* 0x100fe20000011612 */
[----:B------:R-:W-:Y:S01]  /*1eb0*/  IMAD.SHL.U32 R61, R61, 0x40, RZ ;  /* 0x000000403d3d7824 */ /* 0x000fe200078e00ff */
[----:B01----:R-:W-:Y:S01]  /*1ec0*/  SHF.R.U32.HI R5, RZ, 0x7, R18 ;  /* 0x00000007ff057819 */ /* 0x003fe20000011612 */
[----:B------:R-:W-:Y:S01]  /*1ed0*/  UIADD3 UR39, UR40, UR39, URZ ;  /* 0x0000002728277290 */ /* 0x000fe2000fffe03f */
[----:B--2---:R-:W-:Y:S01]  /*1ee0*/  LOP3.LUT R3, R0, 0x7, RZ, 0xc0, !PT ;  /* 0x0000000700037812 */ /* 0x004fe200078ec0ff */
[C---:B------:R-:W-:Y:S01]  /*1ef0*/  IMAD.SHL.U32 R10, R18.reuse, 0x2, RZ ;  /* 0x00000002120a7824 */ /* 0x040fe200078e00ff */
[----:B------:R-:W-:Y:S01]  /*1f00*/  LOP3.LUT R0, R5, 0x1, RZ, 0xc0, !PT ;  /* 0x0000000105007812 */ /* 0x000fe200078ec0ff */
[----:B------:R-:W-:Y:S01]  /*1f10*/  UISETP.GT.U32.AND UP0, UPT, UR39, 0x8, UPT ;  /* 0x000000082700788c */ /* 0x000fe2000bf04070 */
[C---:B------:R-:W-:Y:S01]  /*1f20*/  LOP3.LUT R5, R18.reuse, 0x3, RZ, 0xc0, !PT ;  /* 0x0000000312057812 */ /* 0x040fe200078ec0ff */
[----:B------:R-:W-:Y:S01]  /*1f30*/  ULDC UR7, c[0x0][0x284] ;  /* 0x0000a10000077ab9 */ /* 0x000fe20000000800 */
[----:B------:R-:W-:Y:S01]  /*1f40*/  LOP3.LUT R4, R18, 0x60, RZ, 0xc0, !PT ;  /* 0x0000006012047812 */ /* 0x000fe200078ec0ff */
[----:B------:R-:W-:Y:S01]  /*1f50*/  IMAD.SHL.U32 R8, R0, 0x40, RZ ;  /* 0x0000004000087824 */ /* 0x000fe200078e00ff */
[----:B------:R-:W-:Y:S01]  /*1f60*/  UISETP.LT.U32.AND UP0, UPT, UR40, 0x9, UP0 ;  /* 0x000000092800788c */ /* 0x000fe20008701070 */
[----:B------:R-:W-:Y:S01]  /*1f70*/  SHF.R.S32.HI R15, RZ, 0x1f, R59 ;  /* 0x0000001fff0f7819 */ /* 0x000fe2000001143b */
[----:B------:R-:W-:Y:S01]  /*1f80*/  UISETP.GE.U32.AND UP1, UPT, UR40, 0x9, UPT ;  /* 0x000000092800788c */ /* 0x000fe2000bf26070 */
[----:B------:R-:W-:Y:S01]  /*1f90*/  SHF.R.U32.HI R4, RZ, 0x1, R4 ;  /* 0x00000001ff047819 */ /* 0x000fe20000011604 */
[----:B------:R-:W-:Y:S01]  /*1fa0*/  ULDC.64 UR8, c[0x0][0x5d0] ;  /* 0x0001740000087ab9 */ /* 0x000fe20000000a00 */
[C---:B------:R-:W-:Y:S01]  /*1fb0*/  LOP3.LUT R10, R61.reuse, 0x6, R10, 0xf8, !PT ;  /* 0x000000063d0a7812 */ /* 0x040fe200078ef80a */
[----:B------:R-:W-:Y:S01]  /*1fc0*/  UIMAD.WIDE.U32 UR4, UR39, 0x38e38e39, URZ ;  /* 0x38e38e39270478a5 */ /* 0x000fe2000f8e003f */
[--C-:B------:R-:W-:Y:S01]  /*1fd0*/  IADD3 R7, RZ, -R4, -R3.reuse ;  /* 0x80000004ff077210 */ /* 0x100fe20007ffe803 */
[----:B------:R-:W-:Y:S01]  /*1fe0*/  USEL UR6, URZ, 0x1, !UP0 ;  /* 0x000000013f067887 */ /* 0x000fe2000c000000 */
[----:B------:R-:W-:Y:S01]  /*1ff0*/  LOP3.LUT R3, R8, 0x40, R3, 0xe2, !PT ;  /* 0x0000004008037812 */ /* 0x000fe200078ee203 */
[C---:B------:R-:W-:Y:S01]  /*2000*/  IMAD.WIDE R8, R60.reuse, 0x80, RZ ;  /* 0x000000803c087825 */ /* 0x040fe200078e02ff */
[----:B---3--:R-:W-:Y:S01]  /*2010*/  ISETP.GE.AND P0, PT, R61, R6, PT ;  /* 0x000000063d00720c */ /* 0x008fe20003f06270 */
[----:B------:R-:W-:Y:S01]  /*2020*/  USHF.R.U32.HI UR4, URZ, 0x1, UR5 ;  /* 0x000000013f047899 */ /* 0x000fe20008011605 */
[----:B------:R-:W-:Y:S01]  /*2030*/  SHF.R.S32.HI R11, RZ, 0x1f, R10 ;  /* 0x0000001fff0b7819 */ /* 0x000fe2000001140a */
[----:B------:R-:W-:Y:S01]  /*2040*/  IMAD R12, R5, -0x2, R6 ;  /* 0xfffffffe050c7824 */ /* 0x000fe200078e0206 */
[----:B------:R-:W-:Y:S01]  /*2050*/  ULOP3.LUT UR38, UR38, UR6, URZ, 0x3c, !UPT ;  /* 0x0000000626267292 */ /* 0x000fe2000f8e3c3f */
[----:B------:R-:W-:Y:S01]  /*2060*/  IMAD.SHL.U32 R5, R60, 0x80, RZ ;  /* 0x000000803c057824 */ /* 0x000fe200078e00ff */
[----:B------:R-:W-:Y:S01]  /*2070*/  LOP3.LUT R73, R8, R3, R4, 0xfe, !PT ;  /* 0x0000000308497212 */ /* 0x000fe200078efe04 */
[----:B------:R-:W-:Y:S01]  /*2080*/  IMAD R6, R15, UR8, RZ ;  /* 0x000000080f067c24 */ /* 0x000fe2000f8e02ff */
[----:B------:R-:W-:Y:S01]  /*2090*/  UIMAD UR39, UR4, -0x9, UR39 ;  /* 0xfffffff7042778a4 */ /* 0x000fe2000f8e0227 */
[----:B------:R-:W-:Y:S01]  /*20a0*/  IMAD R0, R0, -0x40, R7 ;  /* 0xffffffc000007824 */ /* 0x000fe200078e0207 */
[----:B------:R-:W-:Y:S01]  /*20b0*/  ISETP.GE.OR P0, PT, R5, UR7, P0 ;  /* 0x0000000705007c0c */ /* 0x000fe20008706670 */
[C---:B------:R-:W-:Y:S01]  /*20c0*/  IMAD R13, R59.reuse, UR9, R6 ;  /* 0x000000093b0d7c24 */ /* 0x040fe2000f8e0206 */
[----:B------:R-:W-:Y:S01]  /*20d0*/  @UP1 ULOP3.LUT UR38, UR38, 0x1, UR4, 0x78, !UPT ;  /* 0x0000000126261892 */ /* 0x000fe2000f8e7804 */
[----:B------:R-:W-:Y:S01]  /*20e0*/  IMAD.WIDE.U32 R6, R59, UR8, R10 ;  /* 0x000000083b067c25 */ /* 0x000fe2000f8e000a */
[----:B------:R-:W-:-:S03]  /*20f0*/  IADD3 R3, -R5, UR7, R0 ;  /* 0x0000000705037c10 */ /* 0x000fc6000fffe100 */
[----:B------:R-:W-:Y:S02]  /*2100*/  IMAD.IADD R7, R7, 0x1, R13 ;  /* 0x0000000107077824 */ /* 0x000fe400078e020d */
[----:B------:R-:W-:Y:S02]  /*2110*/  IMAD.IADD R4, R12, 0x1, -R61 ;  /* 0x000000010c047824 */ /* 0x000fe400078e0a3d */
[----:B------:R-:W-:Y:S02]  /*2120*/  IMAD.MOV.U32 R0, RZ, RZ, -0x1 ;  /* 0xffffffffff007424 */ /* 0x000fe400078e00ff */
[----:B------:R-:W-:Y:S05]  /*2130*/  @P0 BRA `(.L_x_35) ;  /* 0x0000002000a40947 */ /* 0x000fea0003800000 */
[----:B------:R-:W0:Y:S01]  /*2140*/  LDC.64 R66, c[0x0][0x5c8] ;  /* 0x00017200ff427b82 */ /* 0x000e220000000a00 */
[----:B-----5:R-:W-:Y:S01]  /*2150*/  FSETP.NEU.AND P0, PT, R57, RZ, PT ;  /* 0x000000ff3900720b */ /* 0x020fe20003f0d000 */
[----:B------:R-:W-:Y:S01]  /*2160*/  BSSY B0, `(.L_x_35) ;  /* 0x0000226000007945 */ /* 0x000fe20003800000 */
[----:B------:R-:W-:-:S04]  /*2170*/  ISETP.GT.AND P2, PT, R4, RZ, PT ;  /* 0x000000ff0400720c */ /* 0x000fc80003f44270 */
[----:B------:R-:W-:Y:S01]  /*2180*/  ISETP.GT.AND P1, PT, R3, RZ, P2 ;  /* 0x000000ff0300720c */ /* 0x000fe20001724270 */
[-C--:B0-----:R-:W-:Y:S02]  /*2190*/  IMAD R12, R9, R66.reuse, RZ ;  /* 0x00000042090c7224 */ /* 0x081fe400078e02ff */
[----:B------:R-:W-:-:S04]  /*21a0*/  IMAD.WIDE.U32 R60, R73, R66, R6 ;  /* 0x00000042493c7225 */ /* 0x000fc800078e0006 */
[----:B------:R-:W-:-:S04]  /*21b0*/  IMAD R5, R73, R67, R12 ;  /* 0x0000004349057224 */ /* 0x000fc800078e020c */
[----:B------:R-:W-:Y:S01]  /*21c0*/  IMAD.IADD R75, R61, 0x1, R5 ;  /* 0x000000013d4b7824 */ /* 0x000fe200078e0205 */
[----:B------:R-:W-:Y:S06]  /*21d0*/  @!P0 BRA `(.L_x_36) ;  /* 0x0000001400e88947 */ /* 0x000fec0003800000 */
[----:B------:R-:W0:Y:S01]  /*21e0*/  LDC.64 R64, c[0x0][0x5b8] ;  /* 0x00016e00ff407b82 */ /* 0x000e220000000a00 */
[----:B------:R-:W-:-:S07]  /*21f0*/  ULDC.64 UR4, c[0x0][0x5c0] ;  /* 0x0001700000047ab9 */ /* 0x000fce0000000a00 */
[----:B------:R-:W1:Y:S08]  /*2200*/  LDC.64 R68, c[0x0][0x5b0] ;  /* 0x00016c00ff447b82 */ /* 0x000e700000000a00 */
[----:B------:R-:W2:Y:S01]  /*2210*/  LDC.64 R70, c[0x0][0x5a8] ;  /* 0x00016a00ff467b82 */ /* 0x000ea20000000a00 */
[-C--:B0-----:R-:W-:Y:S02]  /*2220*/  IMAD R6, R15, R64.reuse, RZ ;  /* 0x000000400f067224 */ /* 0x081fe400078e02ff */
[----:B------:R-:W-:-:S04]  /*2230*/  IMAD.WIDE.U32 R62, R59, R64, R10 ;  /* 0x000000403b3e7225 */ /* 0x000fc800078e000a */
[----:B------:R-:W-:Y:S02]  /*2240*/  IMAD R61, R59, R65, R6 ;  /* 0x000000413b3d7224 */ /* 0x000fe400078e0206 */
[-C--:B-1----:R-:W-:Y:S02]  /*2250*/  IMAD R8, R9, R68.reuse, RZ ;  /* 0x0000004409087224 */ /* 0x082fe400078e02ff */
[----:B------:R-:W-:Y:S02]  /*2260*/  IMAD.IADD R13, R63, 0x1, R61 ;  /* 0x000000013f0d7824 */ /* 0x000fe400078e023d */
[----:B------:R-:W-:Y:S02]  /*2270*/  IMAD.MOV.U32 R12, RZ, RZ, R62 ;  /* 0x000000ffff0c7224 */ /* 0x000fe400078e003e */
[C---:B------:R-:W-:Y:S02]  /*2280*/  IMAD R65, R73.reuse, R69, R8 ;  /* 0x0000004549417224 */ /* 0x040fe400078e0208 */
[----:B------:R-:W-:-:S04]  /*2290*/  IMAD.WIDE.U32 R6, R73, R68, R12 ;  /* 0x0000004449067225 */ /* 0x000fc800078e000c */
[----:B------:R-:W-:Y:S01]  /*22a0*/  IMAD.IADD R5, R7, 0x1, R65 ;  /* 0x0000000107057824 */ /* 0x000fe200078e0241 */
[----:B--2---:R-:W-:-:S04]  /*22b0*/  LEA R14, P0, R6, R70, 0x1 ;  /* 0x00000046060e7211 */ /* 0x004fc800078008ff */
[----:B------:R-:W-:-:S05]  /*22c0*/  LEA.HI.X R15, R6, R71, R5, 0x1, P0 ;  /* 0x00000047060f7211 */ /* 0x000fca00000f0c05 */
[----:B------:R0:W2:Y:S01]  /*22d0*/  @P1 LDG.E.LTC128B.U16 R5, desc[UR36][R14.64] ;  /* 0x000000240e051981 */ /* 0x0000a2000c1e1520 */
[----:B------:R-:W-:Y:S01]  /*22e0*/  IMAD.WIDE.U32 R6, R73, R68, R10 ;  /* 0x0000004449067225 */ /* 0x000fe200078e000a */
[----:B------:R-:W-:Y:S03]  /*22f0*/  BSSY B1, `(.L_x_37) ;  /* 0x0000013000017945 */ /* 0x000fe60003800000 */
[----:B------:R-:W-:Y:S02]  /*2300*/  IMAD.IADD R7, R65, 0x1, R7 ;  /* 0x0000000141077824 */ /* 0x000fe400078e0207 */
[----:B------:R-:W-:Y:S01]  /*2310*/  IMAD.WIDE.U32 R20, R59, R64, R6 ;  /* 0x000000403b147225 */ /* 0x000fe200078e0006 */
[----:B0-----:R-:W-:-:S03]  /*2320*/  SHF.L.U64.HI R15, R68, 0x3, R69 ;  /* 0x00000003440f7819 */ /* 0x001fc60000010245 */
[----:B------:R-:W-:Y:S01]  /*2330*/  IMAD.IADD R7, R61, 0x1, R21 ;  /* 0x000000013d077824 */ /* 0x000fe200078e0215 */
[----:B------:R-:W-:Y:S01]  /*2340*/  LEA R6, P4, R20, R70, 0x1 ;  /* 0x0000004614067211 */ /* 0x000fe200078808ff */
[----:B------:R-:W-:-:S03]  /*2350*/  IMAD.SHL.U32 R14, R68, 0x8, RZ ;  /* 0x00000008440e7824 */ /* 0x000fc600078e00ff */
[----:B------:R-:W-:Y:S01]  /*2360*/  LEA.HI.X R7, R20, R71, R7, 0x1, P4 ;  /* 0x0000004714077211 */ /* 0x000fe200020f0c07 */
[----:B--2---:R-:W-:-:S04]  /*2370*/  IMAD.U32 R8, R5, 0x10000, RZ ;  /* 0x0001000005087824 */ /* 0x004fc800078e00ff */
[----:B------:R-:W-:Y:S01]  /*2380*/  FMUL R9, R8, R57 ;  /* 0x0000003908097220 */ /* 0x000fe20000400000 */
[----:B------:R-:W-:-:S03]  /*2390*/  LEA R8, P0, R60, UR4, 0x1 ;  /* 0x000000043c087c11 */ /* 0x000fc6000f8008ff */
[----:B------:R-:W-:Y:S01]  /*23a0*/  FFMA R24, R24, R56, R9 ;  /* 0x0000003818187223 */ /* 0x000fe20000000009 */
[----:B------:R-:W-:Y:S02]  /*23b0*/  LEA.HI.X R9, R60, UR5, R75, 0x1, P0 ;  /* 0x000000053c097c11 */ /* 0x000fe400080f0c4b */
[----:B------:R-:W-:Y:S02]  /*23c0*/  ISETP.GT.AND P0, PT, R4, 0x1, PT ;  /* 0x000000010400780c */ /* 0x000fe40003f04270 */
[----:B------:R-:W-:Y:S02]  /*23d0*/  F2FP.BF16.F32.PACK_AB R24, RZ, R24 ;  /* 0x00000018ff18723e */ /* 0x000fe400000010ff */
[----:B------:R-:W-:-:S03]  /*23e0*/  ISETP.GT.AND P3, PT, R3, RZ, P0 ;  /* 0x000000ff0300720c */ /* 0x000fc60000764270 */
[----:B------:R0:W-:Y:S10]  /*23f0*/  @P1 STG.E.U16 desc[UR36][R8.64], R24 ;  /* 0x0000001808001986 */ /* 0x0001f4000c101524 */
[----:B------:R-:W-:Y:S05]  /*2400*/  @!P3 BRA `(.L_x_38) ;  /* 0x000000000004b947 */ /* 0x000fea0003800000 */
[----:B------:R1:W5:Y:S02]  /*2410*/  LDG.E.LTC128B.U16 R5, desc[UR36][R6.64+0x2] ;  /* 0x0000022406057981 */ /* 0x000364000c1e1520 */
.L_x_38:
[----:B------:R-:W-:Y:S05]  /*2420*/  BSYNC B1 ;  /* 0x0000000000017941 */ /* 0x000fea0003800000 */
.L_x_37:
[----:B-----5:R-:W-:Y:S01]  /*2430*/  IMAD.U32 R12, R5, 0x10000, RZ ;  /* 0x00010000050c7824 */ /* 0x020fe200078e00ff */
[----:B------:R-:W-:Y:S01]  /*2440*/  ISETP.GT.AND P2, PT, R3, 0x8, P2 ;  /* 0x000000080300780c */ /* 0x000fe20001744270 */
[----:B------:R-:W-:Y:S01]  /*2450*/  IMAD.WIDE.U32 R20, R73, R68, R14 ;  /* 0x0000004449147225 */ /* 0x000fe200078e000e */
[----:B0-----:R-:W-:-:S03]  /*2460*/  PRMT R24, R5, 0x7610, R24 ;  /* 0x0000761005187816 */ /* 0x001fc60000000018 */
[----:B------:R-:W-:Y:S01]  /*2470*/  FMUL R12, R12, R57 ;  /* 0x000000390c0c7220 */ /* 0x000fe20000400000 */
[----:B------:R-:W-:Y:S01]  /*2480*/  IMAD.IADD R65, R65, 0x1, R21 ;  /* 0x0000000141417824 */ /* 0x000fe200078e0215 */
[----:B------:R-:W-:Y:S02]  /*2490*/  IADD3 R62, P1, R62, R20, RZ ;  /* 0x000000143e3e7210 */ /* 0x000fe40007f3e0ff */
[----:B------:R-:W-:-:S03]  /*24a0*/  FFMA R12, R25, R56, R12 ;  /* 0x00000038190c7223 */ /* 0x000fc6000000000c */
[----:B------:R-:W-:Y:S02]  /*24b0*/  IMAD.X R13, R65, 0x1, R13, P1 ;  /* 0x00000001410d7824 */ /* 0x000fe400008e060d */
[----:B------:R-:W-:Y:S02]  /*24c0*/  F2FP.BF16.F32.PACK_AB R12, RZ, R12 ;  /* 0x0000000cff0c723e */ /* 0x000fe400000010ff */
[----:B------:R-:W-:Y:S02]  /*24d0*/  LEA R14, P1, R62, R70, 0x1 ;  /* 0x000000463e0e7211 */ /* 0x000fe400078208ff */
[----:B------:R-:W-:Y:S02]  /*24e0*/  PRMT R21, R12, 0x7610, R21 ;  /* 0x000076100c157816 */ /* 0x000fe40000000015 */
[----:B------:R-:W-:-:S03]  /*24f0*/  LEA.HI.X R15, R62, R71, R13, 0x1, P1 ;  /* 0x000000473e0f7211 */ /* 0x000fc600008f0c0d */
[----:B------:R0:W-:Y:S04]  /*2500*/  @P3 STG.E.U16 desc[UR36][R8.64+0x2], R21 ;  /* 0x0000021508003986 */ /* 0x0001e8000c101524 */
[----:B------:R-:W2:Y:S01]  /*2510*/  @P2 LDG.E.LTC128B.U16 R24, desc[UR36][R14.64] ;  /* 0x000000240e182981 */ /* 0x000ea2000c1e1520 */
[----:B------:R-:W-:Y:S01]  /*2520*/  IADD3 R20, P1, R10, R20, RZ ;  /* 0x000000140a147210 */ /* 0x000fe20007f3e0ff */
[----:B------:R-:W-:Y:S01]  /*2530*/  BSSY B1, `(.L_x_39) ;  /* 0x0000011000017945 */ /* 0x000fe20003800000 */
[C---:B------:R-:W-:Y:S02]  /*2540*/  SHF.L.U64.HI R13, R66.reuse, 0x4, R67 ;  /* 0x00000004420d7819 */ /* 0x040fe40000010243 */
[----:B------:R-:W-:Y:S01]  /*2550*/  ISETP.GT.AND P0, PT, R3, 0x8, P0 ;  /* 0x000000080300780c */ /* 0x000fe20000704270 */
[----:B0-----:R-:W-:Y:S01]  /*2560*/  IMAD.X R21, R11, 0x1, R65, P1 ;  /* 0x000000010b157824 */ /* 0x001fe200008e0641 */
[----:B------:R-:W-:Y:S01]  /*2570*/  LEA R12, P1, R66, R8, 0x4 ;  /* 0x00000008420c7211 */ /* 0x000fe200078220ff */
[----:B------:R-:W-:-:S04]  /*2580*/  IMAD.WIDE.U32 R20, R59, R64, R20 ;  /* 0x000000403b147225 */ /* 0x000fc800078e0014 */
[----:B------:R-:W-:Y:S02]  /*2590*/  IMAD.X R13, R13, 0x1, R9, P1 ;  /* 0x000000010d0d7824 */ /* 0x000fe400008e0609 */
[----:B------:R-:W-:Y:S02]  /*25a0*/  IMAD.IADD R11, R61, 0x1, R21 ;  /* 0x000000013d0b7824 */ /* 0x000fe400078e0215 */
[----:B--2---:R-:W-:-:S04]  /*25b0*/  IMAD.U32 R10, R24, 0x10000, RZ ;  /* 0x00010000180a7824 */ /* 0x004fc800078e00ff */
[----:B------:R-:W-:Y:S01]  /*25c0*/  FMUL R5, R10, R57 ;  /* 0x000000390a057220 */ /* 0x000fe20000400000 */
[----:B------:R-:W-:-:S03]  /*25d0*/  LEA R10, P3, R20, R70, 0x1 ;  /* 0x00000046140a7211 */ /* 0x000fc600078608ff */
[----:B------:R-:W-:Y:S01]  /*25e0*/  FFMA R5, R26, R56, R5 ;  /* 0x000000381a057223 */ /* 0x000fe20000000005 */
[----:B------:R-:W-:-:S04]  /*25f0*/  LEA.HI.X R11, R20, R71, R11, 0x1, P3 ;  /* 0x00000047140b7211 */ /* 0x000fc800018f0c0b */
[----:B------:R-:W-:-:S05]  /*2600*/  F2FP.BF16.F32.PACK_AB R5, RZ, R5 ;  /* 0x00000005ff05723e */ /* 0x000fca00000010ff */
[----:B------:R0:W-:Y:S01]  /*2610*/  @P2 STG.E.U16 desc[UR36][R12.64], R5 ;  /* 0x000000050c002986 */ /* 0x0001e2000c101524 */
[----:B------:R-:W-:Y:S05]  /*2620*/  @!P0 BRA `(.L_x_40) ;  /* 0x0000000000048947 */ /* 0x000fea0003800000 */
[----:B------:R2:W5:Y:S02]  /*2630*/  LDG.E.LTC128B.U16 R24, desc[UR36][R10.64+0x2] ;  /* 0x000002240a187981 */ /* 0x000564000c1e1520 */
.L_x_40:
[----:B------:R-:W-:Y:S05]  /*2640*/  BSYNC B1 ;  /* 0x0000000000017941 */ /* 0x000fea0003800000 */
.L_x_39:
[----:B-----5:R-:W-:Y:S01]  /*2650*/  IMAD.U32 R14, R24, 0x10000, RZ ;  /* 0x00010000180e7824 */ /* 0x020fe200078e00ff */
[----:B------:R-:W-:Y:S01]  /*2660*/  ISETP.GT.AND P1, PT, R4, 0x8, PT ;  /* 0x000000080400780c */ /* 0x000fe20003f24270 */
[----:B------:R-:W-:Y:S02]  /*2670*/  BSSY B1, `(.L_x_41) ;  /* 0x0000008000017945 */ /* 0x000fe40003800000 */
[----:B------:R-:W-:Y:S01]  /*2680*/  FMUL R14, R14, R57 ;  /* 0x000000390e0e7220 */ /* 0x000fe20000400000 */
[----:B------:R-:W-:-:S03]  /*2690*/  ISETP.GT.AND P2, PT, R3, RZ, P1 ;  /* 0x000000ff0300720c */ /* 0x000fc60000f44270 */
[----:B------:R-:W-:-:S05]  /*26a0*/  FFMA R14, R27, R56, R14 ;  /* 0x000000381b0e7223 */ /* 0x000fca000000000e */
[----:B------:R-:W-:-:S05]  /*26b0*/  F2FP.BF16.F32.PACK_AB R14, RZ, R14 ;  /* 0x0000000eff0e723e */ /* 0x000fca00000010ff */
[----:B------:R3:W-:Y:S01]  /*26c0*/  @P0 STG.E.U16 desc[UR36][R12.64+0x2], R14 ;  /* 0x0000020e0c000986 */ /* 0x0007e2000c101524 */
[----:B------:R-:W-:Y:S05]  /*26d0*/  @!P2 BRA `(.L_x_42) ;  /* 0x000000000004a947 */ /* 0x000fea0003800000 */
[----:B------:R4:W5:Y:S02]  /*26e0*/  LDG.E.LTC128B.U16 R24, desc[UR36][R6.64+0x10] ;  /* 0x0000102406187981 */ /* 0x000964000c1e1520 */
.L_x_42:
[----:B------:R-:W-:Y:S05]  /*26f0*/  BSYNC B1 ;  /* 0x0000000000017941 */ /* 0x000fea0003800000 */
.L_x_41:
[----:B---3-5:R-:W-:Y:S01]  /*2700*/  IMAD.U32 R14, R24, 0x10000, RZ ;  /* 0x00010000180e7824 */ /* 0x028fe200078e00ff */
[----:B------:R-:W-:Y:S01]  /*2710*/  ISETP.GT.AND P0, PT, R4, 0x9, PT ;  /* 0x000000090400780c */ /* 0x000fe20003f04270 */
[----:B------:R-:W-:Y:S02]  /*2720*/  BSSY B1, `(.L_x_43) ;  /* 0x0000008000017945 */ /* 0x000fe40003800000 */
[----:B0-----:R-:W-:Y:S01]  /*2730*/  FMUL R5, R14, R57 ;  /* 0x000000390e057220 */ /* 0x001fe20000400000 */
[----:B------:R-:W-:-:S03]  /*2740*/  ISETP.GT.AND P3, PT, R3, RZ, P0 ;  /* 0x000000ff0300720c */ /* 0x000fc60000764270 */
[----:B------:R-:W-:-:S05]  /*2750*/  FFMA R5, R28, R56, R5 ;  /* 0x000000381c057223 */ /* 0x000fca0000000005 */
[----:B------:R-:W-:-:S05]  /*2760*/  F2FP.BF16.F32.PACK_AB R5, RZ, R5 ;  /* 0x00000005ff05723e */ /* 0x000fca00000010ff */
[----:B------:R0:W-:Y:S01]  /*2770*/  @P2 STG.E.U16 desc[UR36][R8.64+0x10], R5 ;  /* 0x0000100508002986 */ /* 0x0001e2000c101524 */
[----:B------:R-:W-:Y:S05]  /*2780*/  @!P3 BRA `(.L_x_44) ;  /* 0x000000000004b947 */ /* 0x000fea0003800000 */
[----:B------:R3:W5:Y:S02]  /*2790*/  LDG.E.LTC128B.U16 R24, desc[UR36][R6.64+0x12] ;  /* 0x0000122406187981 */ /* 0x000764000c1e1520 */
.L_x_44:
[----:B------:R-:W-:Y:S05]  /*27a0*/  BSYNC B1 ;  /* 0x0000000000017941 */ /* 0x000fea0003800000 */
.L_x_43:
[----:B-----5:R-:W-:Y:S01]  /*27b0*/  IMAD.U32 R14, R24, 0x10000, RZ ;  /* 0x00010000180e7824 */ /* 0x020fe200078e00ff */
[----:B------:R-:W-:Y:S01]  /*27c0*/  ISETP.GT.AND P1, PT, R3, 0x8, P1 ;  /* 0x000000080300780c */ /* 0x000fe20000f24270 */
[----:B------:R-:W-:Y:S02]  /*27d0*/  BSSY B1, `(.L_x_45) ;  /* 0x0000007000017945 */ /* 0x000fe40003800000 */
[----:B------:R-:W-:-:S04]  /*27e0*/  FMUL R14, R14, R57 ;  /* 0x000000390e0e7220 */ /* 0x000fc80000400000 */
[----:B------:R-:W-:-:S05]  /*27f0*/  FFMA R14, R29, R56, R14 ;  /* 0x000000381d0e7223 */ /* 0x000fca000000000e */
[----:B------:R-:W-:-:S05]  /*2800*/  F2FP.BF16.F32.PACK_AB R14, RZ, R14 ;  /* 0x0000000eff0e723e */ /* 0x000fca00000010ff */
[----:B------:R0:W-:Y:S01]  /*2810*/  @P3 STG.E.U16 desc[UR36][R8.64+0x12], R14 ;  /* 0x0000120e08003986 */ /* 0x0001e2000c101524 */
[----:B------:R-:W-:Y:S05]  /*2820*/  @!P1 BRA `(.L_x_46) ;  /* 0x0000000000049947 */ /* 0x000fea0003800000 */
[----:B------:R0:W5:Y:S02]  /*2830*/  LDG.E.LTC128B.U16 R24, desc[UR36][R10.64+0x10] ;  /* 0x000010240a187981 */ /* 0x000164000c1e1520 */
.L_x_46:
[----:B------:R-:W-:Y:S05]  /*2840*/  BSYNC B1 ;  /* 0x0000000000017941 */ /* 0x000fea0003800000 */
.L_x_45:
[----:B0----5:R-:W-:Y:S01]  /*2850*/  IMAD.U32 R14, R24, 0x10000, RZ ;  /* 0x00010000180e7824 */ /* 0x021fe200078e00ff */
        /* <DEDUP_REMOVED lines=8> */
.L_x_48:
[----:B------:R-:W-:Y:S05]  /*28e0*/  BSYNC B1 ;  /* 0x0000000000017941 */ /* 0x000fea0003800000 */
.L_x_47:
        /* <DEDUP_REMOVED lines=10> */
.L_x_50:
[----:B------:R-:W-:Y:S05]  /*2990*/  BSYNC B1 ;  /* 0x0000000000017941 */ /* 0x000fea0003800000 */
.L_x_49:
[----:B0----5:R-:W-:Y:S01]  /*29a0*/  IMAD.U32 R14, R24, 0x10000, RZ ;  /* 0x00010000180e7824 */ /* 0x021fe200078e00ff */
        /* <DEDUP_REMOVED lines=9> */
.L_x_52:
[----:B------:R-:W-:Y:S05]  /*2a40*/  BSYNC B1 ;  /* 0x0000000000017941 */ /* 0x000fea0003800000 */
.L_x_51:
        /* <DEDUP_REMOVED lines=9> */
.L_x_54:
[----:B------:R-:W-:Y:S05]  /*2ae0*/  BSYNC B1 ;  /* 0x0000000000017941 */ /* 0x000fea0003800000 */
.L_x_53:
        /* <DEDUP_REMOVED lines=9> */
.L_x_56:
[----:B------:R-:W-:Y:S05]  /*2b80*/  BSYNC B1 ;  /* 0x0000000000017941 */ /* 0x000fea0003800000 */
.L_x_55:
        /* <DEDUP_REMOVED lines=10> */
.L_x_58:
[----:B------:R-:W-:Y:S05]  /*2c30*/  BSYNC B1 ;  /* 0x0000000000017941 */ /* 0x000fea0003800000 */
.L_x_57:
        /* <DEDUP_REMOVED lines=10> */
.L_x_60:
[----:B------:R-:W-:Y:S05]  /*2ce0*/  BSYNC B1 ;  /* 0x0000000000017941 */ /* 0x000fea0003800000 */
.L_x_59:
        /* <DEDUP_REMOVED lines=9> */
.L_x_62:
[----:B------:R-:W-:Y:S05]  /*2d80*/  BSYNC B1 ;  /* 0x0000000000017941 */ /* 0x000fea0003800000 */
.L_x_61:
        /* <DEDUP_REMOVED lines=9> */
.L_x_64:
[----:B------:R-:W-:Y:S05]  /*2e20*/  BSYNC B1 ;  /* 0x0000000000017941 */ /* 0x000fea0003800000 */
.L_x_63:
        /* <DEDUP_REMOVED lines=10> */
.L_x_66:
[----:B------:R-:W-:Y:S05]  /*2ed0*/  BSYNC B1 ;  /* 0x0000000000017941 */ /* 0x000fea0003800000 */
.L_x_65:
        /* <DEDUP_REMOVED lines=10> */
.L_x_68:
[----:B------:R-:W-:Y:S05]  /*2f80*/  BSYNC B1 ;  /* 0x0000000000017941 */ /* 0x000fea0003800000 */
.L_x_67:
        /* <DEDUP_REMOVED lines=9> */
.L_x_70:
[----:B------:R-:W-:Y:S05]  /*3020*/  BSYNC B1 ;  /* 0x0000000000017941 */ /* 0x000fea0003800000 */
.L_x_69:
        /* <DEDUP_REMOVED lines=9> */
.L_x_72:
[----:B------:R-:W-:Y:S05]  /*30c0*/  BSYNC B1 ;  /* 0x0000000000017941 */ /* 0x000fea0003800000 */
.L_x_71:
        /* <DEDUP_REMOVED lines=10> */
.L_x_74:
[----:B------:R-:W-:Y:S05]  /*3170*/  BSYNC B1 ;  /* 0x0000000000017941 */ /* 0x000fea0003800000 */
.L_x_73:
        /* <DEDUP_REMOVED lines=10> */
.L_x_76:
[----:B------:R-:W-:Y:S05]  /*3220*/  BSYNC B1 ;  /* 0x0000000000017941 */ /* 0x000fea0003800000 */
.L_x_75:
        /* <DEDUP_REMOVED lines=9> */
.L_x_78:
[----:B------:R-:W-:Y:S05]  /*32c0*/  BSYNC B1 ;  /* 0x0000000000017941 */ /* 0x000fea0003800000 */
.L_x_77:
        /* <DEDUP_REMOVED lines=9> */
.L_x_80:
[----:B------:R-:W-:Y:S05]  /*3360*/  BSYNC B1 ;  /* 0x0000000000017941 */ /* 0x000fea0003800000 */
.L_x_79:
        /* <DEDUP_REMOVED lines=10> */
.L_x_82:
[----:B------:R-:W-:Y:S05]  /*3410*/  BSYNC B1 ;  /* 0x0000000000017941 */ /* 0x000fea0003800000 */
.L_x_81:
        /* <DEDUP_REMOVED lines=10> */
.L_x_84:
[----:B------:R-:W-:Y:S05]  /*34c0*/  BSYNC B1 ;  /* 0x0000000000017941 */ /* 0x000fea0003800000 */
.L_x_83:
        /* <DEDUP_REMOVED lines=9> */
.L_x_86:
[----:B------:R-:W-:Y:S05]  /*3560*/  BSYNC B1 ;  /* 0x0000000000017941 */ /* 0x000fea0003800000 */
.L_x_85:
        /* <DEDUP_REMOVED lines=9> */
.L_x_88:
[----:B------:R-:W-:Y:S05]  /*3600*/  BSYNC B1 ;  /* 0x0000000000017941 */ /* 0x000fea0003800000 */
.L_x_87:
        /* <DEDUP_REMOVED lines=10> */
.L_x_90:
[----:B------:R-:W-:Y:S05]  /*36b0*/  BSYNC B1 ;  /* 0x0000000000017941 */ /* 0x000fea0003800000 */
.L_x_89:
[----:B0----5:R-:W-:Y:S01]  /*36c0*/  IMAD.U32 R14, R24, 0x10000, RZ ;  /* 0x00010000180e7824 */ /* 0x021fe200078e00ff */
[----:B------:R-:W-:Y:S01]  /*36d0*/  ISETP.GT.AND P0, PT, R4, 0x39, PT ;  /* 0x000000390400780c */ /* 0x000fe20003f04270 */
[----:B------:R-:W-:Y:S01]  /*36e0*/  @P2 IMAD.MOV.U32 R4, RZ, RZ, R8 ;  /* 0x000000ffff042224 */ /* 0x000fe200078e0008 */
[----:B------:R-:W-:Y:S01]  /*36f0*/  BSSY B1, `(.L_x_91) ;  /* 0x000000a000017945 */ /* 0x000fe20003800000 */
[----:B------:R-:W-:Y:S01]  /*3700*/  FMUL R5, R14, R57 ;  /* 0x000000390e057220 */ /* 0x000fe20000400000 */
[----:B------:R-:W-:-:S03]  /*3710*/  ISETP.GT.AND P3, PT, R3, RZ, P0 ;  /* 0x000000ff0300720c */ /* 0x000fc60000764270 */
[----:B------:R-:W-:-:S05]  /*3720*/  FFMA R5, R52, R56, R5 ;  /* 0x0000003834057223 */ /* 0x000fca0000000005 */
[----:B------:R-:W-:-:S04]  /*3730*/  F2FP.BF16.F32.PACK_AB R5, RZ, R5 ;  /* 0x00000005ff05723e */ /* 0x000fc800000010ff */
[----:B------:R-:W-:Y:S01]  /*3740*/  PRMT R14, R5, 0x7610, R14 ;  /* 0x00007610050e7816 */ /* 0x000fe2000000000e */
[----:B------:R-:W-:-:S05]  /*3750*/  @P2 IMAD.MOV.U32 R5, RZ, RZ, R9 ;  /* 0x000000ffff052224 */ /* 0x000fca00078e0009 */
[----:B------:R0:W-:Y:S01]  /*3760*/  @P2 STG.E.U16 desc[UR36][R4.64+0x70], R14 ;  /* 0x0000700e04002986 */ /* 0x0001e2000c101524 */
[----:B------:R-:W-:Y:S05]  /*3770*/  @!P3 BRA `(.L_x_92) ;  /* 0x000000000004b947 */ /* 0x000fea0003800000 */
[----:B------:R0:W5:Y:S02]  /*3780*/  LDG.E.LTC128B.U16 R24, desc[UR36][R6.64+0x72] ;  /* 0x0000722406187981 */ /* 0x000164000c1e1520 */
.L_x_92:
[----:B------:R-:W-:Y:S05]  /*3790*/  BSYNC B1 ;  /* 0x0000000000017941 */ /* 0x000fea0003800000 */
.L_x_91:
        /* <DEDUP_REMOVED lines=9> */
.L_x_94:
[----:B------:R-:W-:Y:S05]  /*3830*/  BSYNC B1 ;  /* 0x0000000000017941 */ /* 0x000fea0003800000 */
.L_x_93:
[----:B0----5:R-:W-:Y:S01]  /*3840*/  IMAD.U32 R4, R24, 0x10000, RZ ;  /* 0x0001000018047824 */ /* 0x021fe200078e00ff */
[----:B------:R-:W-:Y:S01]  /*3850*/  ISETP.GT.AND P0, PT, R3, 0x8, P0 ;  /* 0x000000080300780c */ /* 0x000fe20000704270 */
[----:B------:R-:W-:Y:S02]  /*3860*/  BSSY B1, `(.L_x_95) ;  /* 0x000000a000017945 */ /* 0x000fe40003800000 */
[----:B------:R-:W-:Y:S01]  /*3870*/  FMUL R5, R4, R57 ;  /* 0x0000003904057220 */ /* 0x000fe20000400000 */
[----:B------:R-:W-:-:S03]  /*3880*/  @P1 IMAD.MOV.U32 R4, RZ, RZ, R12 ;  /* 0x000000ffff041224 */ /* 0x000fc600078e000c */
[----:B------:R-:W-:-:S05]  /*3890*/  FFMA R5, R54, R56, R5 ;  /* 0x0000003836057223 */ /* 0x000fca0000000005 */
[----:B------:R-:W-:-:S04]  /*38a0*/  F2FP.BF16.F32.PACK_AB R5, RZ, R5 ;  /* 0x00000005ff05723e */ /* 0x000fc800000010ff */
[----:B-1-34-:R-:W-:Y:S01]  /*38b0*/  PRMT R6, R5, 0x7610, R6 ;  /* 0x0000761005067816 */ /* 0x01afe20000000006 */
[----:B------:R-:W-:-:S05]  /*38c0*/  @P1 IMAD.MOV.U32 R5, RZ, RZ, R13 ;  /* 0x000000ffff051224 */ /* 0x000fca00078e000d */
[----:B------:R0:W-:Y:S01]  /*38d0*/  @P1 STG.E.U16 desc[UR36][R4.64+0x70], R6 ;  /* 0x0000700604001986 */ /* 0x0001e2000c101524 */
[----:B------:R-:W-:Y:S05]  /*38e0*/  @!P0 BRA `(.L_x_96) ;  /* 0x0000000000048947 */ /* 0x000fea0003800000 */
[----:B------:R1:W5:Y:S02]  /*38f0*/  LDG.E.LTC128B.U16 R24, desc[UR36][R10.64+0x72] ;  /* 0x000072240a187981 */ /* 0x000364000c1e1520 */
.L_x_96:
[----:B------:R-:W-:Y:S05]  /*3900*/  BSYNC B1 ;  /* 0x0000000000017941 */ /* 0x000fea0003800000 */
.L_x_95:
[----:B------:R-:W-:Y:S05]  /*3910*/  @!P0 BRA `(.L_x_97) ;  /* 0x0000000800a88947 */ /* 0x000fea0003800000 */
[----:B-----5:R-:W-:-:S04]  /*3920*/  IMAD.U32 R24, R24, 0x10000, RZ ;  /* 0x0001000018187824 */ /* 0x020fc800078e00ff */
[----:B------:R-:W-:-:S04]  /*3930*/  FMUL R24, R24, R57 ;  /* 0x0000003918187220 */ /* 0x000fc80000400000 */
[----:B------:R-:W-:-:S05]  /*3940*/  FFMA R24, R55, R56, R24 ;  /* 0x0000003837187223 */ /* 0x000fca0000000018 */
[----:B------:R-:W-:-:S05]  /*3950*/  F2FP.BF16.F32.PACK_AB R24, RZ, R24 ;  /* 0x00000018ff18723e */ /* 0x000fca00000010ff */
[----:B------:R3:W-:Y:S01]  /*3960*/  STG.E.U16 desc[UR36][R12.64+0x72], R24 ;  /* 0x000072180c007986 */ /* 0x0007e2000c101524 */
[----:B------:R-:W-:Y:S05]  /*3970*/  BRA `(.L_x_97) ;  /* 0x0000000800907947 */ /* 0x000fea0003800000 */
.L_x_36:
[----:B------:R-:W-:Y:S01]  /*3980*/  ISETP.GT.AND P0, PT, R4, 0x1, PT ;  /* 0x000000010400780c */ /* 0x000fe20003f04270 */
[----:B------:R-:W-:Y:S01]  /*3990*/  ULDC.64 UR4, c[0x0][0x5c0] ;  /* 0x0001700000047ab9 */ /* 0x000fe20000000a00 */
[-C--:B------:R-:W-:Y:S01]  /*39a0*/  FMUL R24, R24, R56.reuse ;  /* 0x0000003818187220 */ /* 0x080fe20000400000 */
[-C--:B------:R-:W-:Y:S01]  /*39b0*/  FMUL R25, R25, R56.reuse ;  /* 0x0000003819197220 */ /* 0x080fe20000400000 */
[----:B------:R-:W-:Y:S01]  /*39c0*/  ISETP.GT.AND P3, PT, R3, RZ, P0 ;  /* 0x000000ff0300720c */ /* 0x000fe20000764270 */
[-C--:B------:R-:W-:Y:S01]  /*39d0*/  FMUL R26, R26, R56.reuse ;  /* 0x000000381a1a7220 */ /* 0x080fe20000400000 */
[----:B------:R-:W-:Y:S01]  /*39e0*/  LEA R6, P4, R60, UR4, 0x1 ;  /* 0x000000043c067c11 */ /* 0x000fe2000f8808ff */
[----:B------:R-:W-:Y:S01]  /*39f0*/  FMUL R27, R27, R56 ;  /* 0x000000381b1b7220 */ /* 0x000fe20000400000 */
[----:B------:R-:W-:Y:S01]  /*3a00*/  F2FP.BF16.F32.PACK_AB R24, RZ, R24 ;  /* 0x00000018ff18723e */ /* 0x000fe200000010ff */
[-C--:B------:R-:W-:Y:S01]  /*3a10*/  FMUL R28, R28, R56.reuse ;  /* 0x000000381c1c7220 */ /* 0x080fe20000400000 */
[----:B------:R-:W-:Y:S01]  /*3a20*/  LEA.HI.X R7, R60, UR5, R75, 0x1, P4 ;  /* 0x000000053c077c11 */ /* 0x000fe2000a0f0c4b */
[-C--:B------:R-:W-:Y:S01]  /*3a30*/  FMUL R29, R29, R56.reuse ;  /* 0x000000381d1d7220 */ /* 0x080fe20000400000 */
[----:B------:R-:W-:Y:S01]  /*3a40*/  F2FP.BF16.F32.PACK_AB R25, RZ, R25 ;  /* 0x00000019ff19723e */ /* 0x000fe200000010ff */
[-C--:B------:R-:W-:Y:S01]  /*3a50*/  FMUL R30, R30, R56.reuse ;  /* 0x000000381e1e7220 */ /* 0x080fe20000400000 */
[----:B------:R-:W-:Y:S01]  /*3a60*/  SHF.L.U64.HI R67, R66, 0x4, R67 ;  /* 0x0000000442437819 */ /* 0x000fe20000010243 */
[----:B------:R-:W-:Y:S01]  /*3a70*/  @P1 STG.E.U16 desc[UR36][R6.64], R24 ;  /* 0x0000001806001986 */ /* 0x000fe2000c101524 */
[----:B------:R-:W-:Y:S01]  /*3a80*/  ISETP.GT.AND P1, PT, R4, 0x8, PT ;  /* 0x000000080400780c */ /* 0x000fe20003f24270 */
[----:B------:R-:W-:Y:S01]  /*3a90*/  FMUL R31, R31, R56 ;  /* 0x000000381f1f7220 */ /* 0x000fe20000400000 */
[C---:B------:R-:W-:Y:S01]  /*3aa0*/  ISETP.GT.AND P4, PT, R3.reuse, 0x8, P0 ;  /* 0x000000080300780c */ /* 0x040fe20000784270 */
[----:B------:R-:W-:Y:S01]  /*3ab0*/  @P3 STG.E.U16 desc[UR36][R6.64+0x2], R25 ;  /* 0x0000021906003986 */ /* 0x000fe2000c101524 */
[----:B------:R-:W-:Y:S01]  /*3ac0*/  LEA R8, P3, R66, R6, 0x4 ;  /* 0x0000000642087211 */ /* 0x000fe200078620ff */
[-C--:B------:R-:W-:Y:S01]  /*3ad0*/  FMUL R32, R32, R56.reuse ;  /* 0x0000003820207220 */ /* 0x080fe20000400000 */
[----:B------:R-:W-:Y:S01]  /*3ae0*/  ISETP.GT.AND P2, PT, R3, 0x8, P2 ;  /* 0x000000080300780c */ /* 0x000fe20001744270 */
[-C--:B------:R-:W-:Y:S01]  /*3af0*/  FMUL R33, R33, R56.reuse ;  /* 0x0000003821217220 */ /* 0x080fe20000400000 */
[----:B------:R-:W-:Y:S01]  /*3b00*/  ISETP.GT.AND P0, PT, R4, 0x9, PT ;  /* 0x000000090400780c */ /* 0x000fe20003f04270 */
[----:B------:R-:W-:Y:S01]  /*3b10*/  IMAD.X R9, R67, 0x1, R7, P3 ;  /* 0x0000000143097824 */ /* 0x000fe200018e0607 */
[C---:B------:R-:W-:Y:S01]  /*3b20*/  ISETP.GT.AND P5, PT, R3.reuse, RZ, P1 ;  /* 0x000000ff0300720c */ /* 0x040fe20000fa4270 */
[-C--:B------:R-:W-:Y:S01]  /*3b30*/  FMUL R34, R34, R56.reuse ;  /* 0x0000003822227220 */ /* 0x080fe20000400000 */
[----:B------:R-:W-:Y:S01]  /*3b40*/  ISETP.GT.AND P3, PT, R3, RZ, P0 ;  /* 0x000000ff0300720c */ /* 0x000fe20000764270 */
[----:B------:R-:W-:Y:S01]  /*3b50*/  FMUL R35, R35, R56 ;  /* 0x0000003823237220 */ /* 0x000fe20000400000 */
[----:B------:R-:W-:Y:S01]  /*3b60*/  F2FP.BF16.F32.PACK_AB R26, RZ, R26 ;  /* 0x0000001aff1a723e */ /* 0x000fe200000010ff */
[-C--:B------:R-:W-:Y:S01]  /*3b70*/  FMUL R36, R36, R56.reuse ;  /* 0x0000003824247220 */ /* 0x080fe20000400000 */
[----:B------:R-:W-:Y:S01]  /*3b80*/  F2FP.BF16.F32.PACK_AB R27, RZ, R27 ;  /* 0x0000001bff1b723e */ /* 0x000fe200000010ff */
[----:B------:R-:W-:Y:S01]  /*3b90*/  FMUL R37, R37, R56 ;  /* 0x0000003825257220 */ /* 0x000fe20000400000 */
[----:B------:R-:W-:Y:S01]  /*3ba0*/  F2FP.BF16.F32.PACK_AB R28, RZ, R28 ;  /* 0x0000001cff1c723e */ /* 0x000fe200000010ff */
[----:B------:R-:W-:Y:S01]  /*3bb0*/  @P2 STG.E.U16 desc[UR36][R8.64], R26 ;  /* 0x0000001a08002986 */ /* 0x000fe2000c101524 */
[----:B------:R-:W-:Y:S01]  /*3bc0*/  F2FP.BF16.F32.PACK_AB R29, RZ, R29 ;  /* 0x0000001dff1d723e */ /* 0x000fe200000010ff */
[-C--:B------:R-:W-:Y:S01]  /*3bd0*/  FMUL R38, R38, R56.reuse ;  /* 0x0000003826267220 */ /* 0x080fe20000400000 */
[----:B------:R-:W-:Y:S01]  /*3be0*/  ISETP.GT.AND P2, PT, R3, 0x8, P1 ;  /* 0x000000080300780c */ /* 0x000fe20000f44270 */
[----:B------:R-:W-:Y:S01]  /*3bf0*/  @P4 STG.E.U16 desc[UR36][R8.64+0x2], R27 ;  /* 0x0000021b08004986 */ /* 0x000fe2000c101524 */
[----:B------:R-:W-:Y:S01]  /*3c00*/  ISETP.GT.AND P1, PT, R4, 0x10, PT ;  /* 0x000000100400780c */ /* 0x000fe20003f24270 */
[----:B------:R-:W-:Y:S01]  /*3c10*/  FMUL R39, R39, R56 ;  /* 0x0000003827277220 */ /* 0x000fe20000400000 */
[----:B------:R-:W-:Y:S01]  /*3c20*/  F2FP.BF16.F32.PACK_AB R30, RZ, R30 ;  /* 0x0000001eff1e723e */ /* 0x000fe200000010ff */
[----:B------:R-:W-:Y:S01]  /*3c30*/  @P5 STG.E.U16 desc[UR36][R6.64+0x10], R28 ;  /* 0x0000101c06005986 */ /* 0x000fe2000c101524 */
[C---:B------:R-:W-:Y:S01]  /*3c40*/  ISETP.GT.AND P4, PT, R3.reuse, RZ, P1 ;  /* 0x000000ff0300720c */ /* 0x040fe20000f84270 */
[-C--:B------:R-:W-:Y:S01]  /*3c50*/  FMUL R40, R40, R56.reuse ;  /* 0x0000003828287220 */ /* 0x080fe20000400000 */
[----:B------:R-:W-:Y:S01]  /*3c60*/  F2FP.BF16.F32.PACK_AB R31, RZ, R31 ;  /* 0x0000001fff1f723e */ /* 0x000fe200000010ff */
[----:B------:R-:W-:Y:S01]  /*3c70*/  @P3 STG.E.U16 desc[UR36][R6.64+0x12], R29 ;  /* 0x0000121d06003986 */ /* 0x000fe2000c101524 */
[----:B------:R-:W-:Y:S01]  /*3c80*/  ISETP.GT.AND P3, PT, R3, 0x8, P0 ;  /* 0x000000080300780c */ /* 0x000fe20000764270 */
[----:B------:R-:W-:Y:S01]  /*3c90*/  FMUL R41, R41, R56 ;  /* 0x0000003829297220 */ /* 0x000fe20000400000 */
[----:B------:R-:W-:Y:S01]  /*3ca0*/  ISETP.GT.AND P0, PT, R4, 0x11, PT ;  /* 0x000000110400780c */ /* 0x000fe20003f04270 */
[----:B------:R-:W-:Y:S01]  /*3cb0*/  @P2 STG.E.U16 desc[UR36][R8.64+0x10], R30 ;  /* 0x0000101e08002986 */ /* 0x000fe2000c101524 */
[----:B------:R-:W-:Y:S01]  /*3cc0*/  F2FP.BF16.F32.PACK_AB R32, RZ, R32 ;  /* 0x00000020ff20723e */ /* 0x000fe200000010ff */
[-C--:B------:R-:W-:Y:S01]  /*3cd0*/  FMUL R42, R42, R56.reuse ;  /* 0x000000382a2a7220 */ /* 0x080fe20000400000 */
[----:B------:R-:W-:Y:S01]  /*3ce0*/  ISETP.GT.AND P5, PT, R3, RZ, P0 ;  /* 0x000000ff0300720c */ /* 0x000fe200007a4270 */
[-C--:B------:R-:W-:Y:S01]  /*3cf0*/  FMUL R43, R43, R56.reuse ;  /* 0x000000382b2b7220 */ /* 0x080fe20000400000 */
[----:B------:R-:W-:Y:S01]  /*3d00*/  ISETP.GT.AND P2, PT, R3, 0x8, P1 ;  /* 0x000000080300780c */ /* 0x000fe20000f44270 */
[-C--:B------:R-:W-:Y:S01]  /*3d10*/  FMUL R44, R44, R56.reuse ;  /* 0x000000382c2c7220 */ /* 0x080fe20000400000 */
[----:B------:R-:W-:Y:S01]  /*3d20*/  ISETP.GT.AND P1, PT, R4, 0x18, PT ;  /* 0x000000180400780c */ /* 0x000fe20003f24270 */
[-C--:B------:R-:W-:Y:S01]  /*3d30*/  FMUL R45, R45, R56.reuse ;  /* 0x000000382d2d7220 */ /* 0x080fe20000400000 */
[----:B------:R-:W-:Y:S01]  /*3d40*/  F2FP.BF16.F32.PACK_AB R33, RZ, R33 ;  /* 0x00000021ff21723e */ /* 0x000fe200000010ff */
[----:B------:R-:W-:Y:S01]  /*3d50*/  @P3 STG.E.U16 desc[UR36][R8.64+0x12], R31 ;  /* 0x0000121f08003986 */ /* 0x000fe2000c101524 */
[C---:B------:R-:W-:Y:S01]  /*3d60*/  ISETP.GT.AND P3, PT, R3.reuse, 0x8, P0 ;  /* 0x000000080300780c */ /* 0x040fe20000764270 */
[-C--:B------:R-:W-:Y:S01]  /*3d70*/  FMUL R46, R46, R56.reuse ;  /* 0x000000382e2e7220 */ /* 0x080fe20000400000 */
[----:B------:R-:W-:Y:S01]  /*3d80*/  ISETP.GT.AND P0, PT, R4, 0x19, PT ;  /* 0x000000190400780c */ /* 0x000fe20003f04270 */
[----:B------:R-:W-:Y:S01]  /*3d90*/  @P4 STG.E.U16 desc[UR36][R6.64+0x20], R32 ;  /* 0x0000202006004986 */ /* 0x000fe2000c101524 */
[----:B------:R-:W-:Y:S01]  /*3da0*/  ISETP.GT.AND P4, PT, R3, RZ, P1 ;  /* 0x000000ff0300720c */ /* 0x000fe20000f84270 */
[----:B------:R-:W-:Y:S01]  /*3db0*/  FMUL R47, R47, R56 ;  /* 0x000000382f2f7220 */ /* 0x000fe20000400000 */
[----:B------:R-:W-:Y:S01]  /*3dc0*/  F2FP.BF16.F32.PACK_AB R34, RZ, R34 ;  /* 0x00000022ff22723e */ /* 0x000fe200000010ff */
[----:B------:R-:W-:Y:S01]  /*3dd0*/  @P5 STG.E.U16 desc[UR36][R6.64+0x22], R33 ;  /* 0x0000222106005986 */ /* 0x000fe2000c101524 */
[----:B------:R-:W-:Y:S01]  /*3de0*/  ISETP.GT.AND P5, PT, R3, RZ, P0 ;  /* 0x000000ff0300720c */ /* 0x000fe200007a4270 */
[----:B------:R-:W-:Y:S01]  /*3df0*/  FMUL R48, R48, R56 ;  /* 0x0000003830307220 */ /* 0x000fe20000400000 */
[----:B------:R-:W-:Y:S01]  /*3e00*/  F2FP.BF16.F32.PACK_AB R35, RZ, R35 ;  /* 0x00000023ff23723e */ /* 0x000fe200000010ff */
[----:B------:R-:W-:Y:S01]  /*3e10*/  @P2 STG.E.U16 desc[UR36][R8.64+0x20], R34 ;  /* 0x0000202208002986 */ /* 0x000fe2000c101524 */
[----:B------:R-:W-:Y:S01]  /*3e20*/  F2FP.BF16.F32.PACK_AB R36, RZ, R36 ;  /* 0x00000024ff24723e */ /* 0x000fe200000010ff */
[-C--:B------:R-:W-:Y:S01]  /*3e30*/  FMUL R49, R49, R56.reuse ;  /* 0x0000003831317220 */ /* 0x080fe20000400000 */
[C---:B------:R-:W-:Y:S01]  /*3e40*/  ISETP.GT.AND P2, PT, R3.reuse, 0x8, P1 ;  /* 0x000000080300780c */ /* 0x040fe20000f44270 */
[----:B------:R-:W-:Y:S01]  /*3e50*/  @P3 STG.E.U16 desc[UR36][R8.64+0x22], R35 ;  /* 0x0000222308003986 */ /* 0x000fe2000c101524 */
[----:B------:R-:W-:Y:S01]  /*3e60*/  ISETP.GT.AND P1, PT, R4, 0x20, PT ;  /* 0x000000200400780c */ /* 0x000fe20003f24270 */
[-C--:B------:R-:W-:Y:S01]  /*3e70*/  FMUL R50, R50, R56.reuse ;  /* 0x0000003832327220 */ /* 0x080fe20000400000 */
[----:B------:R-:W-:Y:S01]  /*3e80*/  F2FP.BF16.F32.PACK_AB R37, RZ, R37 ;  /* 0x00000025ff25723e */ /* 0x000fe200000010ff */
[----:B------:R-:W-:Y:S01]  /*3e90*/  @P4 STG.E.U16 desc[UR36][R6.64+0x30], R36 ;  /* 0x0000302406004986 */ /* 0x000fe2000c101524 */
[----:B------:R-:W-:Y:S01]  /*3ea0*/  ISETP.GT.AND P3, PT, R3, 0x8, P0 ;  /* 0x000000080300780c */ /* 0x000fe20000764270 */
[-C--:B------:R-:W-:Y:S01]  /*3eb0*/  FMUL R51, R51, R56.reuse ;  /* 0x0000003833337220 */ /* 0x080fe20000400000 */
[----:B------:R-:W-:Y:S01]  /*3ec0*/  ISETP.GT.AND P0, PT, R4, 0x21, PT ;  /* 0x000000210400780c */ /* 0x000fe20003f04270 */
[----:B------:R-:W-:Y:S01]  /*3ed0*/  @P5 STG.E.U16 desc[UR36][R6.64+0x32], R37 ;  /* 0x0000322506005986 */ /* 0x000fe2000c101524 */
        /* <DEDUP_REMOVED lines=10> */
[----:B------:R-:W-:-:S02]  /*3f80*/  F2FP.BF16.F32.PACK_AB R41, RZ, R41 ;  /* 0x00000029ff29723e */ /* 0x000fc400000010ff */
[C---:B------:R-:W-:Y:S01]  /*3f90*/  ISETP.GT.AND P1, PT, R3.reuse, 0x8, P1 ;  /* 0x000000080300780c */ /* 0x040fe20000f24270 */
[----:B------:R-:W-:Y:S01]  /*3fa0*/  @P3 STG.E.U16 desc[UR36][R8.64+0x32], R39 ;  /* 0x0000322708003986 */ /* 0x000fe2000c101524 */
[C---:B------:R-:W-:Y:S02]  /*3fb0*/  ISETP.GT.AND P2, PT, R3.reuse, 0x8, P0 ;  /* 0x000000080300780c */ /* 0x040fe40000744270 */
[C---:B------:R-:W-:Y:S01]  /*3fc0*/  ISETP.GT.AND P0, PT, R4.reuse, 0x29, PT ;  /* 0x000000290400780c */ /* 0x040fe20003f04270 */
[----:B------:R-:W-:Y:S01]  /*3fd0*/  @P4 STG.E.U16 desc[UR36][R6.64+0x40], R40 ;  /* 0x0000402806004986 */ /* 0x000fe2000c101524 */
[----:B------:R-:W-:Y:S02]  /*3fe0*/  ISETP.GT.AND P4, PT, R4, 0x28, PT ;  /* 0x000000280400780c */ /* 0x000fe40003f84270 */
[----:B------:R-:W-:Y:S01]  /*3ff0*/  F2FP.BF16.F32.PACK_AB R42, RZ, R42 ;  /* 0x0000002aff2a723e */ /* 0x000fe200000010ff */
[----:B------:R-:W-:Y:S01]  /*4000*/  @P5 STG.E.U16 desc[UR36][R6.64+0x42], R41 ;  /* 0x0000422906005986 */ /* 0x000fe2000c101524 */
[----:B------:R-:W-:-:S02]  /*4010*/  ISETP.GT.AND P5, PT, R3, RZ, P4 ;  /* 0x000000ff0300720c */ /* 0x000fc400027a4270 */
[C---:B------:R-:W-:Y:S01]  /*4020*/  ISETP.GT.AND P3, PT, R3.reuse, RZ, P0 ;  /* 0x000000ff0300720c */ /* 0x040fe20000764270 */
[----:B------:R-:W-:Y:S01]  /*4030*/  @P1 STG.E.U16 desc[UR36][R8.64+0x40], R42 ;  /* 0x0000402a08001986 */ /* 0x000fe2000c101524 */
[----:B------:R-:W-:Y:S02]  /*4040*/  F2FP.BF16.F32.PACK_AB R43, RZ, R43 ;  /* 0x0000002bff2b723e */ /* 0x000fe400000010ff */
[----:B------:R-:W-:Y:S02]  /*4050*/  F2FP.BF16.F32.PACK_AB R44, RZ, R44 ;  /* 0x0000002cff2c723e */ /* 0x000fe400000010ff */
[C---:B------:R-:W-:Y:S01]  /*4060*/  ISETP.GT.AND P4, PT, R3.reuse, 0x8, P4 ;  /* 0x000000080300780c */ /* 0x040fe20002784270 */
[----:B------:R-:W-:Y:S01]  /*4070*/  @P2 STG.E.U16 desc[UR36][R8.64+0x42], R43 ;  /* 0x0000422b08002986 */ /* 0x000fe2000c101524 */
[----:B------:R-:W-:Y:S02]  /*4080*/  F2FP.BF16.F32.PACK_AB R45, RZ, R45 ;  /* 0x0000002dff2d723e */ /* 0x000fe400000010ff */
[----:B------:R-:W-:Y:S01]  /*4090*/  ISETP.GT.AND P2, PT, R4, 0x31, PT ;  /* 0x000000310400780c */ /* 0x000fe20003f44270 */
[----:B------:R-:W-:Y:S01]  /*40a0*/  @P5 STG.E.U16 desc[UR36][R6.64+0x50], R44 ;  /* 0x0000502c06005986 */ /* 0x000fe2000c101524 */
[----:B------:R-:W-:-:S02]  /*40b0*/  ISETP.GT.AND P5, PT, R3, 0x8, P0 ;  /* 0x000000080300780c */ /* 0x000fc400007a4270 */
[C---:B------:R-:W-:Y:S01]  /*40c0*/  ISETP.GT.AND P1, PT, R4.reuse, 0x38, PT ;  /* 0x000000380400780c */ /* 0x040fe20003f24270 */
[----:B------:R-:W-:Y:S01]  /*40d0*/  @P3 STG.E.U16 desc[UR36][R6.64+0x52], R45 ;  /* 0x0000522d06003986 */ /* 0x000fe2000c101524 */
[C---:B------:R-:W-:Y:S02]  /*40e0*/  ISETP.GT.AND P3, PT, R4.reuse, 0x30, PT ;  /* 0x000000300400780c */ /* 0x040fe40003f64270 */
[----:B------:R-:W-:Y:S01]  /*40f0*/  ISETP.GT.AND P0, PT, R4, 0x39, PT ;  /* 0x000000390400780c */ /* 0x000fe20003f04270 */
[----:B------:R-:W-:Y:S01]  /*4100*/  @P4 IMAD.MOV.U32 R4, RZ, RZ, R8 ;  /* 0x000000ffff044224 */ /* 0x000fe200078e0008 */
[----:B------:R-:W-:Y:S01]  /*4110*/  F2FP.BF16.F32.PACK_AB R46, RZ, R46 ;  /* 0x0000002eff2e723e */ /* 0x000fe200000010ff */
[----:B------:R-:W-:Y:S01]  /*4120*/  @P4 IMAD.MOV.U32 R5, RZ, RZ, R9 ;  /* 0x000000ffff054224 */ /* 0x000fe200078e0009 */
[----:B------:R-:W-:Y:S02]  /*4130*/  F2FP.BF16.F32.PACK_AB R47, RZ, R47 ;  /* 0x0000002fff2f723e */ /* 0x000fe400000010ff */
[----:B------:R-:W-:-:S02]  /*4140*/  F2FP.BF16.F32.PACK_AB R48, RZ, R48 ;  /* 0x00000030ff30723e */ /* 0x000fc400000010ff */
[----:B------:R0:W-:Y:S01]  /*4150*/  @P4 STG.E.U16 desc[UR36][R4.64+0x50], R46 ;  /* 0x0000502e04004986 */ /* 0x0001e2000c101524 */
[C---:B------:R-:W-:Y:S02]  /*4160*/  ISETP.GT.AND P4, PT, R3.reuse, RZ, P2 ;  /* 0x000000ff0300720c */ /* 0x040fe40001784270 */
[----:B------:R-:W-:Y:S02]  /*4170*/  F2FP.BF16.F32.PACK_AB R49, RZ, R49 ;  /* 0x00000031ff31723e */ /* 0x000fe400000010ff */
[----:B------:R-:W-:Y:S02]  /*4180*/  ISETP.GT.AND P2, PT, R3, 0x8, P2 ;  /* 0x000000080300780c */ /* 0x000fe40001744270 */
[----:B------:R-:W-:Y:S02]  /*4190*/  F2FP.BF16.F32.PACK_AB R50, RZ, R50 ;  /* 0x00000032ff32723e */ /* 0x000fe400000010ff */
[----:B------:R-:W-:Y:S02]  /*41a0*/  F2FP.BF16.F32.PACK_AB R51, RZ, R51 ;  /* 0x00000033ff33723e */ /* 0x000fe400000010ff */
[----:B------:R-:W-:Y:S01]  /*41b0*/  F2FP.BF16.F32.PACK_AB R52, RZ, R52 ;  /* 0x00000034ff34723e */ /* 0x000fe200000010ff */
[----:B0-----:R-:W-:Y:S01]  /*41c0*/  @P5 IMAD.MOV.U32 R4, RZ, RZ, R8 ;  /* 0x000000ffff045224 */ /* 0x001fe200078e0008 */
[----:B------:R-:W-:Y:S01]  /*41d0*/  F2FP.BF16.F32.PACK_AB R53, RZ, R53 ;  /* 0x00000035ff35723e */ /* 0x000fe200000010ff */
[----:B------:R-:W-:Y:S01]  /*41e0*/  @P5 IMAD.MOV.U32 R5, RZ, RZ, R9 ;  /* 0x000000ffff055224 */ /* 0x000fe200078e0009 */
[----:B------:R-:W-:-:S02]  /*41f0*/  F2FP.BF16.F32.PACK_AB R54, RZ, R54 ;  /* 0x00000036ff36723e */ /* 0x000fc400000010ff */
[----:B------:R-:W-:Y:S02]  /*4200*/  F2FP.BF16.F32.PACK_AB R55, RZ, R55 ;  /* 0x00000037ff37723e */ /* 0x000fe400000010ff */
[----:B------:R0:W-:Y:S01]  /*4210*/  @P5 STG.E.U16 desc[UR36][R4.64+0x52], R47 ;  /* 0x0000522f04005986 */ /* 0x0001e2000c101524 */
[C---:B------:R-:W-:Y:S02]  /*4220*/  ISETP.GT.AND P5, PT, R3.reuse, RZ, P3 ;  /* 0x000000ff0300720c */ /* 0x040fe40001fa4270 */
[----:B------:R-:W-:-:S11]  /*4230*/  ISETP.GT.AND P3, PT, R3, 0x8, P3 ;  /* 0x000000080300780c */ /* 0x000fd60001f64270 */
[----:B0-----:R-:W-:Y:S02]  /*4240*/  @P5 IMAD.MOV.U32 R4, RZ, RZ, R6 ;  /* 0x000000ffff045224 */ /* 0x001fe400078e0006 */
[----:B------:R-:W-:-:S05]  /*4250*/  @P5 IMAD.MOV.U32 R5, RZ, RZ, R7 ;  /* 0x000000ffff055224 */ /* 0x000fca00078e0007 */
[----:B------:R0:W-:Y:S01]  /*4260*/  @P5 STG.E.U16 desc[UR36][R4.64+0x60], R48 ;  /* 0x0000603004005986 */ /* 0x0001e2000c101524 */
[C---:B------:R-:W-:Y:S02]  /*4270*/  ISETP.GT.AND P5, PT, R3.reuse, RZ, P0 ;  /* 0x000000ff0300720c */ /* 0x040fe400007a4270 */
[----:B------:R-:W-:Y:S01]  /*4280*/  ISETP.GT.AND P0, PT, R3, 0x8, P0 ;  /* 0x000000080300780c */ /* 0x000fe20000704270 */
[----:B0-----:R-:W-:Y:S02]  /*4290*/  @P4 IMAD.MOV.U32 R4, RZ, RZ, R6 ;  /* 0x000000ffff044224 */ /* 0x001fe400078e0006 */
[----:B------:R-:W-:-:S05]  /*42a0*/  @P4 IMAD.MOV.U32 R5, RZ, RZ, R7 ;  /* 0x000000ffff054224 */ /* 0x000fca00078e0007 */
[----:B------:R0:W-:Y:S01]  /*42b0*/  @P4 STG.E.U16 desc[UR36][R4.64+0x62], R49 ;  /* 0x0000623104004986 */ /* 0x0001e2000c101524 */
[C---:B------:R-:W-:Y:S02]  /*42c0*/  ISETP.GT.AND P4, PT, R3.reuse, RZ, P1 ;  /* 0x000000ff0300720c */ /* 0x040fe40000f84270 */
[----:B------:R-:W-:Y:S01]  /*42d0*/  ISETP.GT.AND P1, PT, R3, 0x8, P1 ;  /* 0x000000080300780c */ /* 0x000fe20000f24270 */
[----:B0-----:R-:W-:Y:S02]  /*42e0*/  @P3 IMAD.MOV.U32 R4, RZ, RZ, R8 ;  /* 0x000000ffff043224 */ /* 0x001fe400078e0008 */
[----:B------:R-:W-:-:S05]  /*42f0*/  @P3 IMAD.MOV.U32 R5, RZ, RZ, R9 ;  /* 0x000000ffff053224 */ /* 0x000fca00078e0009 */
[----:B------:R0:W-:Y:S02]  /*4300*/  @P3 STG.E.U16 desc[UR36][R4.64+0x60], R50 ;  /* 0x0000603204003986 */ /* 0x0001e4000c101524 */
[----:B0-----:R-:W-:Y:S02]  /*4310*/  @P2 IMAD.MOV.U32 R4, RZ, RZ, R8 ;  /* 0x000000ffff042224 */ /* 0x001fe400078e0008 */
[----:B------:R-:W-:-:S05]  /*4320*/  @P2 IMAD.MOV.U32 R5, RZ, RZ, R9 ;  /* 0x000000ffff052224 */ /* 0x000fca00078e0009 */
[----:B------:R0:W-:Y:S02]  /*4330*/  @P2 STG.E.U16 desc[UR36][R4.64+0x62], R51 ;  /* 0x0000623304002986 */ /* 0x0001e4000c101524 */
[----:B0-----:R-:W-:Y:S02]  /*4340*/  @P4 IMAD.MOV.U32 R4, RZ, RZ, R6 ;  /* 0x000000ffff044224 */ /* 0x001fe400078e0006 */
[----:B------:R-:W-:-:S05]  /*4350*/  @P4 IMAD.MOV.U32 R5, RZ, RZ, R7 ;  /* 0x000000ffff054224 */ /* 0x000fca00078e0007 */
[----:B------:R0:W-:Y:S04]  /*4360*/  @P4 STG.E.U16 desc[UR36][R4.64+0x70], R52 ;  /* 0x0000703404004986 */ /* 0x0001e8000c101524 */
[----:B------:R1:W-:Y:S01]  /*4370*/  @P5 STG.E.U16 desc[UR36][R6.64+0x72], R53 ;  /* 0x0000723506005986 */ /* 0x0003e2000c101524 */
[----:B0-----:R-:W-:Y:S02]  /*4380*/  @P1 IMAD.MOV.U32 R4, RZ, RZ, R8 ;  /* 0x000000ffff041224 */ /* 0x001fe400078e0008 */
[----:B------:R-:W-:-:S05]  /*4390*/  @P1 IMAD.MOV.U32 R5, RZ, RZ, R9 ;  /* 0x000000ffff051224 */ /* 0x000fca00078e0009 */
[----:B------:R1:W-:Y:S04]  /*43a0*/  @P1 STG.E.U16 desc[UR36][R4.64+0x70], R54 ;  /* 0x0000703604001986 */ /* 0x0003e8000c101524 */
[----:B------:R1:W-:Y:S02]  /*43b0*/  @P0 STG.E.U16 desc[UR36][R8.64+0x72], R55 ;  /* 0x0000723708000986 */ /* 0x0003e4000c101524 */
.L_x_97:
[----:B------:R-:W-:Y:S05]  /*43c0*/  BSYNC B0 ;  /* 0x0000000000007941 */ /* 0x000fea0003800000 */
.L_x_35:
[----:B------:R-:W-:Y:S01]  /*43d0*/  ULDC UR4, c[0x0][0xc] ;  /* 0x0000030000047ab9 */ /* 0x000fe20000000800 */
[----:B------:R-:W-:Y:S01]  /*43e0*/  ULDC UR5, c[0x0][0x10] ;  /* 0x0000040000057ab9 */ /* 0x000fe20000000800 */
[----:B------:R-:W4:Y:S01]  /*43f0*/  LDC R3, c[0x0][0x14] ;  /* 0x00000500ff037b82 */ /* 0x000f220000000800 */
[----:B------:R-:W-:Y:S01]  /*4400*/  UIMAD.WIDE.U32 UR4, UR4, UR5, URZ ;  /* 0x00000005040472a5 */ /* 0x000fe2000f8e003f */
[----:B------:R-:W-:Y:S02]  /*4410*/  IMAD.MOV.U32 R61, RZ, RZ, -0x1 ;  /* 0xffffffffff3d7424 */ /* 0x000fe400078e00ff */
[----:B------:R-:W-:-:S03]  /*4420*/  IMAD.MOV.U32 R59, RZ, RZ, -0x1 ;  /* 0xffffffffff3b7424 */ /* 0x000fc600078e00ff */
[----:B----4-:R-:W-:-:S04]  /*4430*/  IMAD.WIDE.U32 R16, R3, UR4, R16 ;  /* 0x0000000403107c25 */ /* 0x010fc8000f8e0010 */
[----:B------:R-:W-:Y:S01]  /*4440*/  IMAD R3, R3, UR5, RZ ;  /* 0x0000000503037c24 */ /* 0x000fe2000f8e02ff */
[----:B------:R-:W-:Y:S02]  /*4450*/  ULDC.64 UR4, c[0x0][0x650] ;  /* 0x0001940000047ab9 */ /* 0x000fe40000000a00 */
[----:B------:R-:W-:Y:S01]  /*4460*/  ISETP.GE.U32.AND P0, PT, R16, UR4, PT ;  /* 0x0000000410007c0c */ /* 0x000fe2000bf06070 */
[--C-:B------:R-:W-:Y:S01]  /*4470*/  IMAD.IADD R17, R17, 0x1, R3.reuse ;  /* 0x0000000111117824 */ /* 0x100fe200078e0203 */
[----:B------:R-:W-:-:S04]  /*4480*/  PRMT R3, RZ, 0x7610, R3 ;  /* 0x00007610ff037816 */ /* 0x000fc80000000003 */
[----:B------:R-:W-:-:S13]  /*4490*/  ISETP.GE.U32.AND.EX P0, PT, R17, UR5, PT, P0 ;  /* 0x0000000511007c0c */ /* 0x000fda000bf06100 */
[----:B------:R-:W-:Y:S05]  /*44a0*/  @P0 BRA `(.L_x_98) ;  /* 0x0000000400640947 */ /* 0x000fea0003800000 */
[----:B---3--:R-:W3:Y:S01]  /*44b0*/  S2R R12, SR_CTAID.X ;  /* 0x00000000000c7919 */ /* 0x008ee20000002500 */
[----:B-12---:R-:W1:Y:S01]  /*44c0*/  LDC.64 R10, c[0x0][0x628] ;  /* 0x00018a00ff0a7b82 */ /* 0x006e620000000a00 */
[----:B------:R-:W-:Y:S01]  /*44d0*/  ULDC UR4, c[0x0][0x150] ;  /* 0x0000540000047ab9 */ /* 0x000fe20000000800 */
[----:B------:R-:W-:Y:S01]  /*44e0*/  IMAD.MOV.U32 R8, RZ, RZ, R16 ;  /* 0x000000ffff087224 */ /* 0x000fe200078e0010 */
[----:B-----5:R-:W2:Y:S01]  /*44f0*/  S2R R24, SR_CTAID.Y ;  /* 0x0000000000187919 */ /* 0x020ea20000002600 */
[----:B------:R-:W-:-:S04]  /*4500*/  IMAD.MOV.U32 R9, RZ, RZ, R17 ;  /* 0x000000ffff097224 */ /* 0x000fc800078e0011 */
[----:B------:R-:W4:Y:S08]  /*4510*/  LDC R21, c[0x0][0x144] ;  /* 0x00005100ff157b82 */ /* 0x000f300000000800 */
[----:B------:R-:W0:Y:S08]  /*4520*/  LDC R0, c[0x0][0x630] ;  /* 0x00018c00ff007b82 */ /* 0x000e300000000800 */
[----:B------:R-:W0:Y:S01]  /*4530*/  LDC.64 R14, c[0x0][0x620] ;  /* 0x00018800ff0e7b82 */ /* 0x000e220000000a00 */
[----:B-1----:R-:W-:-:S04]  /*4540*/  ISETP.NE.U32.AND P0, PT, R10, RZ, PT ;  /* 0x000000ff0a00720c */ /* 0x002fc80003f05070 */
[----:B------:R-:W-:Y:S02]  /*4550*/  ISETP.NE.AND.EX P0, PT, R11, RZ, PT, P0 ;  /* 0x000000ff0b00720c */ /* 0x000fe40003f05300 */
[----:B---3--:R-:W-:-:S05]  /*4560*/  I2FP.F32.U32 R3, R12 ;  /* 0x0000000c00037245 */ /* 0x008fca0000201000 */
[----:B------:R-:W-:-:S04]  /*4570*/  FMUL R3, R3, UR4 ;  /* 0x0000000403037c20 */ /* 0x000fc80008400000 */
[----:B------:R1:W3:Y:S02]  /*4580*/  F2I.U32.TRUNC.NTZ R20, R3 ;  /* 0x0000000300147305 */ /* 0x0002e4000020f000 */
[----:B--2-4-:R-:W-:Y:S05]  /*4590*/  @!P0 BRA `(.L_x_99) ;  /* 0x0000000000288947 */ /* 0x014fea0003800000 */
[----:B-1----:R-:W1:Y:S02]  /*45a0*/  LDC R3, c[0x0][0x634] ;  /* 0x00018d00ff037b82 */ /* 0x002e640000000800 */
[----:B-1----:R-:W-:-:S05]  /*45b0*/  IADD3 R3, P0, R16, R3, RZ ;  /* 0x0000000310037210 */ /* 0x002fca0007f1e0ff */
[----:B------:R-:W-:-:S04]  /*45c0*/  IMAD.X R13, RZ, RZ, R17, P0 ;  /* 0x000000ffff0d7224 */ /* 0x000fc800000e0611 */
[----:B0-----:R-:W-:-:S04]  /*45d0*/  IMAD.WIDE.U32 R4, R13, R10, RZ ;  /* 0x0000000a0d047225 */ /* 0x001fc800078e00ff */
[----:B------:R-:W-:-:S04]  /*45e0*/  IMAD.WIDE.U32 R6, P0, R3, R11, R4 ;  /* 0x0000000b03067225 */ /* 0x000fc80007800004 */
[----:B------:R-:W-:-:S04]  /*45f0*/  IMAD.WIDE.U32 R4, R3, R10, RZ ;  /* 0x0000000a03047225 */ /* 0x000fc800078e00ff */
[----:B------:R-:W-:Y:S01]  /*4600*/  IMAD.X R9, RZ, RZ, RZ, P0 ;  /* 0x000000ffff097224 */ /* 0x000fe200000e06ff */
[----:B------:R-:W-:Y:S01]  /*4610*/  IADD3 RZ, P0, R5, R6, RZ ;  /* 0x0000000605ff7210 */ /* 0x000fe20007f1e0ff */
[----:B------:R-:W-:-:S04]  /*4620*/  IMAD.MOV.U32 R8, RZ, RZ, R7 ;  /* 0x000000ffff087224 */ /* 0x000fc800078e0007 */
[----:B------:R-:W-:-:S08]  /*4630*/  IMAD.WIDE.U32.X R8, R13, R11, R8, P0 ;  /* 0x0000000b0d087225 */ /* 0x000fd000000e0408 */
.L_x_99:
[----:B------:R-:W2:Y:S01]  /*4640*/  LDC.64 R28, c[0x0][0x640] ;  /* 0x00019000ff1c7b82 */ /* 0x000ea20000000a00 */
[-CC-:B0-----:R-:W-:Y:S01]  /*4650*/  SHF.R.U64 R59, R8, R0.reuse, R9.reuse ;  /* 0x00000000083b7219 */ /* 0x181fe20000001209 */
[----:B---3--:R-:W-:Y:S01]  /*4660*/  IMAD.MOV R20, RZ, RZ, -R20 ;  /* 0x000000ffff147224 */ /* 0x008fe200078e0a14 */
[----:B------:R-:W-:Y:S01]  /*4670*/  SHF.R.U32.HI R0, RZ, R0, R9 ;  /* 0x00000000ff007219 */ /* 0x000fe20000011609 */
[----:B------:R-:W-:Y:S01]  /*4680*/  ULDC UR4, c[0x0][0x154] ;  /* 0x0000550000047ab9 */ /* 0x000fe20000000800 */
[----:B-1----:R-:W-:Y:S01]  /*4690*/  IADD3 R3, P0, RZ, -R59, RZ ;  /* 0x8000003bff037210 */ /* 0x002fe20007f1e0ff */
[----:B------:R-:W-:Y:S02]  /*46a0*/  IMAD R21, R21, R20, R12 ;  /* 0x0000001415157224 */ /* 0x000fe400078e020c */
[----:B------:R-:W0:Y:S01]  /*46b0*/  LDC R6, c[0x0][0x618] ;  /* 0x00018600ff067b82 */ /* 0x000e220000000800 */
[----:B------:R-:W-:Y:S02]  /*46c0*/  IMAD.MOV.U32 R7, RZ, RZ, 0x1 ;  /* 0x00000001ff077424 */ /* 0x000fe400078e00ff */
[----:B------:R-:W-:-:S04]  /*46d0*/  IMAD.X R5, RZ, RZ, ~R0, P0 ;  /* 0x000000ffff057224 */ /* 0x000fc800000e0e00 */
[-C--:B------:R-:W-:Y:S01]  /*46e0*/  IMAD R0, R5, R14.reuse, RZ ;  /* 0x0000000e05007224 */ /* 0x080fe200078e02ff */
[----:B------:R-:W1:Y:S01]  /*46f0*/  LDC R8, c[0x0][0x608] ;  /* 0x00018200ff087b82 */ /* 0x000e620000000800 */
[----:B------:R-:W-:-:S04]  /*4700*/  IMAD.WIDE.U32 R4, R3, R14, R16 ;  /* 0x0000000e03047225 */ /* 0x000fc800078e0010 */
[----:B------:R-:W-:Y:S01]  /*4710*/  IMAD R3, R3, R15, R0 ;  /* 0x0000000f03037224 */ /* 0x000fe200078e0200 */
[----:B------:R-:W-:Y:S02]  /*4720*/  I2FP.F32.U32 R0, R24 ;  /* 0x0000001800007245 */ /* 0x000fe40000201000 */
[----:B------:R-:W3:Y:S01]  /*4730*/  LDC R26, c[0x0][0x658] ;  /* 0x00019600ff1a7b82 */ /* 0x000ee20000000800 */
[----:B------:R-:W-:Y:S01]  /*4740*/  IMAD.IADD R3, R5, 0x1, R3 ;  /* 0x0000000105037824 */ /* 0x000fe200078e0203 */
[----:B--2---:R-:W-:Y:S01]  /*4750*/  ISETP.NE.U32.AND P0, PT, R28, RZ, PT ;  /* 0x000000ff1c00720c */ /* 0x004fe20003f05070 */
[----:B------:R-:W-:Y:S01]  /*4760*/  FMUL R0, R0, UR4 ;  /* 0x0000000400007c20 */ /* 0x000fe20008400000 */
[----:B------:R-:W-:Y:S02]  /*4770*/  IMAD.MOV.U32 R5, RZ, RZ, -0x1 ;  /* 0xffffffffff057424 */ /* 0x000fe400078e00ff */
[----:B------:R-:W-:Y:S01]  /*4780*/  ISETP.NE.AND.EX P0, PT, R29, RZ, PT, P0 ;  /* 0x000000ff1d00720c */ /* 0x000fe20003f05300 */
[----:B------:R2:W4:Y:S01]  /*4790*/  F2I.U32.TRUNC.NTZ R13, R0 ;  /* 0x00000000000d7305 */ /* 0x000522000020f000 */
[----:B------:R-:W2:Y:S01]  /*47a0*/  LDC R15, c[0x0][0x148] ;  /* 0x00005200ff0f7b82 */ /* 0x000ea20000000800 */
[----:B0-----:R-:W-:-:S02]  /*47b0*/  SHF.R.U64 R12, R4, R6, R3 ;  /* 0x00000006040c7219 */ /* 0x001fc40000001203 */
[----:B------:R-:W-:-:S05]  /*47c0*/  SHF.R.U32.HI R3, RZ, R6, R3 ;  /* 0x00000006ff037219 */ /* 0x000fca0000011603 */
[----:B------:R-:W0:Y:S01]  /*47d0*/  LDC R20, c[0x0][0x600] ;  /* 0x00018000ff147b82 */ /* 0x000e220000000800 */
[-CC-:B-1----:R-:W-:Y:S02]  /*47e0*/  SHF.R.U64 R10, R12, R8.reuse, R3.reuse ;  /* 0x000000080c0a7219 */ /* 0x182fe40000001203 */
[----:B------:R-:W-:-:S05]  /*47f0*/  SHF.R.U32.HI R3, RZ, R8, R3 ;  /* 0x00000008ff037219 */ /* 0x000fca0000011603 */
[----:B------:R-:W1:Y:S01]  /*4800*/  LDC R27, c[0x0][0x648] ;  /* 0x00019200ff1b7b82 */ /* 0x000e620000000800 */
[-C--:B---3--:R-:W-:Y:S02]  /*4810*/  SHF.L.U32 R4, R5, R26.reuse, RZ ;  /* 0x0000001a05047219 */ /* 0x088fe400000006ff */
[-CC-:B------:R-:W-:Y:S02]  /*4820*/  SHF.R.U64 R14, R10, R26.reuse, R3.reuse ;  /* 0x0000001a0a0e7219 */ /* 0x180fe40000001203 */
[----:B------:R-:W-:Y:S02]  /*4830*/  SHF.R.U32.HI R5, RZ, R26, R3 ;  /* 0x0000001aff057219 */ /* 0x000fe40000011603 */
[----:B------:R-:W-:Y:S01]  /*4840*/  LOP3.LUT R25, RZ, R4, RZ, 0x33, !PT ;  /* 0x00000004ff197212 */ /* 0x000fe200078e33ff */
[----:B------:R-:W3:Y:S01]  /*4850*/  LDC R30, c[0x0][0x638] ;  /* 0x00018e00ff1e7b82 */ /* 0x000ee20000000800 */
[----:B------:R-:W-:Y:S01]  /*4860*/  SHF.L.U32 R26, R7, R26, RZ ;  /* 0x0000001a071a7219 */ /* 0x000fe200000006ff */
[----:B------:R-:W-:-:S06]  /*4870*/  IMAD.MOV.U32 R4, RZ, RZ, R14 ;  /* 0x000000ffff047224 */ /* 0x000fcc00078e000e */
[----:B------:R-:W0:Y:S01]  /*4880*/  LDC R31, c[0x0][0x610] ;  /* 0x00018400ff1f7b82 */ /* 0x000e220000000800 */
[----:B----4-:R-:W-:Y:S05]  /*4890*/  @!P0 BRA `(.L_x_100) ;  /* 0x0000000000288947 */ /* 0x010fea0003800000 */
        /* <DEDUP_REMOVED lines=10> */
.L_x_100:
[----:B------:R-:W-:Y:S01]  /*4940*/  ISETP.NE.AND P0, PT, R2, 0x1, PT ;  /* 0x000000010200780c */ /* 0x000fe20003f05270 */
[----:B0-----:R-:W-:Y:S01]  /*4950*/  VIADD R7, R20, 0xffffffff ;  /* 0xffffffff14077836 */ /* 0x001fe20000000000 */
[----:B-12---:R-:W-:Y:S01]  /*4960*/  SHF.R.U64 R0, R4, R27, R5 ;  /* 0x0000001b04007219 */ /* 0x006fe20000001205 */
[----:B------:R-:W-:Y:S01]  /*4970*/  IMAD.MOV R13, RZ, RZ, -R13 ;  /* 0x000000ffff0d7224 */ /* 0x000fe200078e0a0d */
[----:B------:R-:W-:Y:S01]  /*4980*/  LOP3.LUT R5, R10, R25, RZ, 0xc0, !PT ;  /* 0x000000190a057212 */ /* 0x000fe200078ec0ff */
[----:B------:R-:W-:Y:S01]  /*4990*/  IMAD.MOV.U32 R4, RZ, RZ, 0x1 ;  /* 0x00000001ff047424 */ /* 0x000fe200078e00ff */
[----:B------:R-:W-:Y:S01]  /*49a0*/  LOP3.LUT R12, R12, R7, RZ, 0xc0, !PT ;  /* 0x000000070c0c7212 */ /* 0x000fe200078ec0ff */
[----:B------:R-:W-:Y:S02]  /*49b0*/  IMAD.MOV R3, RZ, RZ, -R0 ;  /* 0x000000ffff037224 */ /* 0x000fe400078e0a00 */
[----:B------:R-:W-:Y:S02]  /*49c0*/  IMAD R0, R26, R0, R5 ;  /* 0x000000001a007224 */ /* 0x000fe400078e0205 */
[----:B---3--:R-:W-:-:S02]  /*49d0*/  IMAD R3, R3, R30, R14 ;  /* 0x0000001e03037224 */ /* 0x008fc400078e020e */
[----:B------:R-:W-:Y:S02]  /*49e0*/  @P0 IMAD R21, R15, R13, R24 ;  /* 0x0000000d0f150224 */ /* 0x000fe400078e0218 */
[----:B------:R-:W-:Y:S01]  /*49f0*/  IMAD R5, R3, R20, R12 ;  /* 0x0000001403057224 */ /* 0x000fe200078e020c */
[----:B------:R-:W-:Y:S01]  /*4a00*/  PRMT R3, R4, 0x7610, R3 ;  /* 0x0000761004037816 */ /* 0x000fe20000000003 */
[----:B------:R-:W-:-:S05]  /*4a10*/  IMAD R0, R0, R31, R21 ;  /* 0x0000001f00007224 */ /* 0x000fca00078e0215 */
[----:B------:R-:W-:Y:S02]  /*4a20*/  SEL R61, R5, R0, !P0 ;  /* 0x00000000053d7207 */ /* 0x000fe40004000000 */
[----:B------:R-:W-:-:S07]  /*4a30*/  SEL R0, R0, R5, !P0 ;  /* 0x0000000500007207 */ /* 0x000fce0004000000 */
.L_x_98:
[----:B------:R-:W-:Y:S01]  /*4a40*/  LOP3.LUT P0, RZ, R3, 0xff, RZ, 0xc0, !PT ;  /* 0x000000ff03ff7812 */ /* 0x000fe2000780c0ff */
[----:B------:R-:W-:-:S12]  /*4a50*/  IMAD.MOV.U32 R60, RZ, RZ, R0 ;  /* 0x000000ffff3c7224 */ /* 0x000fd800078e0000 */
[----:B------:R-:W-:Y:S05]  /*4a60*/  @P0 BRA `(.L_x_101) ;  /* 0xffffffc800140947 */ /* 0x000fea000383ffff */
[----:B------:R-:W-:Y:S05]  /*4a70*/  EXIT ;  /* 0x000000000000794d */ /* 0x000fea0003800000 */
.L_x_8:
[----:B0-----:R-:W-:Y:S01]  /*4a80*/  ULDC.64 UR4, c[0x0][0x650] ;  /* 0x0001940000047ab9 */ /* 0x001fe20000000a00 */
        /* <DEDUP_REMOVED lines=25> */
.L_x_103:
[----:B------:R-:W0:Y:S01]  /*4c20*/  LDC.64 R28, c[0x0][0x640] ;  /* 0x00019000ff1c7b82 */ /* 0x000e220000000a00 */
[-CC-:B------:R-:W-:Y:S01]  /*4c30*/  SHF.R.U64 R22, R12, R6.reuse, R13.reuse ;  /* 0x000000060c167219 */ /* 0x180fe2000000120d */
[----:B------:R-:W-:Y:S01]  /*4c40*/  IMAD.MOV.U32 R30, RZ, RZ, 0x1 ;  /* 0x00000001ff1e7424 */ /* 0x000fe200078e00ff */
[----:B------:R-:W-:Y:S02]  /*4c50*/  SHF.R.U32.HI R6, RZ, R6, R13 ;  /* 0x00000006ff067219 */ /* 0x000fe4000001160d */
        /* <DEDUP_REMOVED lines=8> */
[----:B------:R-:W-:Y:S01]  /*4ce0*/  IMAD.IADD R9, R9, 0x1, R11 ;  /* 0x0000000109097824 */ /* 0x000fe200078e020b */
[----:B0-----:R-:W-:-:S04]  /*4cf0*/  ISETP.NE.U32.AND P0, PT, R28, RZ, PT ;  /* 0x000000ff1c00720c */ /* 0x001fc80003f05070 */
[----:B------:R-:W-:Y:S02]  /*4d00*/  ISETP.NE.AND.EX P0, PT, R29, RZ, PT, P0 ;  /* 0x000000ff1d00720c */ /* 0x000fe40003f05300 */
[----:B------:R-:W0:Y:S01]  /*4d10*/  LDC R20, c[0x0][0x600] ;  /* 0x00018000ff147b82 */ /* 0x000e220000000800 */
[-CC-:B-1----:R-:W-:Y:S01]  /*4d20*/  SHF.R.U64 R14, R8, R10.reuse, R9.reuse ;  /* 0x0000000a080e7219 */ /* 0x182fe20000001209 */
[----:B------:R-:W-:Y:S01]  /*4d30*/  IMAD.MOV.U32 R8, RZ, RZ, -0x1 ;  /* 0xffffffffff087424 */ /* 0x000fe200078e00ff */
[----:B------:R-:W-:-:S05]  /*4d40*/  SHF.R.U32.HI R9, RZ, R10, R9 ;  /* 0x0000000aff097219 */ /* 0x000fca0000011609 */
[----:B------:R-:W1:Y:S01]  /*4d50*/  LDC R26, c[0x0][0x648] ;  /* 0x00019200ff1a7b82 */ /* 0x000e620000000800 */
[-CC-:B--2---:R-:W-:Y:S02]  /*4d60*/  SHF.R.U64 R21, R14, R12.reuse, R9.reuse ;  /* 0x0000000c0e157219 */ /* 0x184fe40000001209 */
[----:B------:R-:W-:-:S05]  /*4d70*/  SHF.R.U32.HI R6, RZ, R12, R9 ;  /* 0x0000000cff067219 */ /* 0x000fca0000011609 */
[----:B------:R-:W2:Y:S01]  /*4d80*/  LDC R27, c[0x0][0x638] ;  /* 0x00018e00ff1b7b82 */ /* 0x000ea20000000800 */
[-C--:B---3--:R-:W-:Y:S02]  /*4d90*/  SHF.L.U32 R8, R8, R25.reuse, RZ ;  /* 0x0000001908087219 */ /* 0x088fe400000006ff */
[-CC-:B------:R-:W-:Y:S02]  /*4da0*/  SHF.R.U64 R23, R21, R25.reuse, R6.reuse ;  /* 0x0000001915177219 */ /* 0x180fe40000001206 */
[----:B------:R-:W-:Y:S02]  /*4db0*/  LOP3.LUT R32, RZ, R8, RZ, 0x33, !PT ;  /* 0x00000008ff207212 */ /* 0x000fe400078e33ff */
[----:B------:R-:W-:Y:S01]  /*4dc0*/  SHF.R.U32.HI R9, RZ, R25, R6 ;  /* 0x00000019ff097219 */ /* 0x000fe20000011606 */
[----:B------:R-:W3:Y:S01]  /*4dd0*/  LDC R31, c[0x0][0x610] ;  /* 0x00018400ff1f7b82 */ /* 0x000ee20000000800 */
[----:B------:R-:W-:Y:S01]  /*4de0*/  IMAD.MOV.U32 R8, RZ, RZ, R23 ;  /* 0x000000ffff087224 */ /* 0x000fe200078e0017 */
[----:B------:R-:W-:Y:S06]  /*4df0*/  @!P0 BRA `(.L_x_104) ;  /* 0x0000000000288947 */ /* 0x000fec0003800000 */
        /* <DEDUP_REMOVED lines=10> */
.L_x_104:
[----:B------:R-:W-:Y:S02]  /*4ea0*/  ISETP.NE.AND P0, PT, R2, 0x1, PT ;  /* 0x000000010200780c */ /* 0x000fe40003f05270 */
[----:B-1----:R-:W-:Y:S01]  /*4eb0*/  SHF.R.U64 R6, R8, R26, R9 ;  /* 0x0000001a08067219 */ /* 0x002fe20000001209 */
[----:B0-----:R-:W-:Y:S01]  /*4ec0*/  VIADD R9, R20, 0xffffffff ;  /* 0xffffffff14097836 */ /* 0x001fe20000000000 */
[----:B------:R-:W-:Y:S02]  /*4ed0*/  SHF.L.U32 R30, R30, R25, RZ ;  /* 0x000000191e1e7219 */ /* 0x000fe400000006ff */
[----:B------:R-:W-:Y:S01]  /*4ee0*/  LOP3.LUT R5, R21, R32, RZ, 0xc0, !PT ;  /* 0x0000002015057212 */ /* 0x000fe200078ec0ff */
[----:B------:R-:W-:-:S04]  /*4ef0*/  IMAD.MOV R8, RZ, RZ, -R6 ;  /* 0x000000ffff087224 */ /* 0x000fc800078e0a06 */
[----:B------:R-:W-:Y:S01]  /*4f00*/  IMAD R6, R30, R6, R5 ;  /* 0x000000061e067224 */ /* 0x000fe200078e0205 */
[----:B------:R-:W-:Y:S01]  /*4f10*/  LOP3.LUT R5, R14, R9, RZ, 0xc0, !PT ;  /* 0x000000090e057212 */ /* 0x000fe200078ec0ff */
[----:B------:R-:W-:Y:S02]  /*4f20*/  @P0 IMAD R3, R7, R24, R4 ;  /* 0x0000001807030224 */ /* 0x000fe400078e0204 */
[----:B--2---:R-:W-:Y:S02]  /*4f30*/  IMAD R4, R8, R27, R23 ;  /* 0x0000001b08047224 */ /* 0x004fe400078e0217 */
[----:B---3--:R-:W-:Y:S02]  /*4f40*/  IMAD R3, R6, R31, R3 ;  /* 0x0000001f06037224 */ /* 0x008fe400078e0203 */
[----:B------:R-:W-:Y:S02]  /*4f50*/  IMAD R4, R4, R20, R5 ;  /* 0x0000001404047224 */ /* 0x000fe400078e0205 */
[----:B------:R-:W-:-:S02]  /*4f60*/  IMAD.MOV.U32 R8, RZ, RZ, 0x1 ;  /* 0x00000001ff087424 */ /* 0x000fc400078e00ff */
[----:B------:R-:W-:Y:S01]  /*4f70*/  IMAD.MOV.U32 R6, RZ, RZ, R22 ;  /* 0x000000ffff067224 */ /* 0x000fe200078e0016 */
[----:B------:R-:W-:Y:S02]  /*4f80*/  SEL R20, R4, R3, !P0 ;  /* 0x0000000304147207 */ /* 0x000fe40004000000 */
[----:B------:R-:W-:-:S07]  /*4f90*/  SEL R21, R3, R4, !P0 ;  /* 0x0000000403157207 */ /* 0x000fce0004000000 */
.L_x_102:
[----:B------:R-:W-:-:S08]  /*4fa0*/  NOP ;  /* 0x0000000000007918 */ /* 0x000fd00000000000 */
[----:B------:R-:W0:-:S00]  /*4fb0*/  USETMAXREG.DEALLOC.CTAPOOL 0x28 ;  /* 0x00000028000079c8 */ /* 0x000e0000080e0500 */
[----:B0-----:R-:W-:-:S13]  /*4fc0*/  ISETP.NE.AND P0, PT, R0, RZ, PT ;  /* 0x000000ff0000720c */ /* 0x001fda0003f05270 */
[----:B------:R-:W-:Y:S05]  /*4fd0*/  @P0 EXIT ;  /* 0x000000000000094d */ /* 0x000fea0003800000 */
[----:B------:R-:W-:Y:S01]  /*4fe0*/  LOP3.LUT P0, RZ, R8, 0xff, RZ, 0xc0, !PT ;  /* 0x000000ff08ff7812 */ /* 0x000fe2000780c0ff */
[----:B------:R-:W-:Y:S02]  /*4ff0*/  IMAD.MOV.U32 R0, RZ, RZ, 0x1 ;  /* 0x00000001ff007424 */ /* 0x000fe400078e00ff */
[----:B------:R-:W-:-:S10]  /*5000*/  IMAD.MOV.U32 R3, RZ, RZ, RZ ;  /* 0x000000ffff037224 */ /* 0x000fd400078e00ff */
[----:B------:R-:W-:Y:S05]  /*5010*/  @!P0 BRA `(.L_x_105) ;  /* 0x0000000c00448947 */ /* 0x000fea0003800000 */
[----:B------:R-:W0:Y:S01]  /*5020*/  LDC R0, c[0x0][0x28c] ;  /* 0x0000a300ff007b82 */ /* 0x000e220000000800 */
[----:B------:R-:W1:Y:S01]  /*5030*/  S2R R12, SR_CgaCtaId ;  /* 0x00000000000c7919 */ /* 0x000e620000008800 */
[----:B------:R-:W-:Y:S01]  /*5040*/  ULDC UR5, c[0x0][0x600] ;  /* 0x0001800000057ab9 */ /* 0x000fe20000000800 */
[----:B------:R-:W-:Y:S01]  /*5050*/  ULDC UR4, c[0x0][0xc] ;  /* 0x0000030000047ab9 */ /* 0x000fe20000000800 */
[----:B------:R-:W-:Y:S01]  /*5060*/  UIADD3 UR16, UR5, -0x1, URZ ;  /* 0xffffffff05107890 */ /* 0x000fe2000fffe03f */
[----:B------:R-:W-:Y:S01]  /*5070*/  BSSY B0, `(.L_x_105) ;  /* 0x00000cb000007945 */ /* 0x000fe20003800000 */
[----:B------:R-:W-:Y:S01]  /*5080*/  ULDC UR6, c[0x0][0x658] ;  /* 0x0001960000067ab9 */ /* 0x000fe20000000800 */
[----:B------:R-:W-:Y:S01]  /*5090*/  ULDC UR5, c[0x0][0x10] ;  /* 0x0000040000057ab9 */ /* 0x000fe20000000800 */
[----:B------:R-:W-:Y:S01]  /*50a0*/  UMOV UR7, 0xffffffff ;  /* 0xffffffff00077882 */ /* 0x000fe20000000000 */
[----:B------:R-:W-:Y:S01]  /*50b0*/  UMOV UR8, 0x1 ;  /* 0x0000000100087882 */ /* 0x000fe20000000000 */
[----:B------:R-:W-:Y:S01]  /*50c0*/  UIMAD.WIDE.U32 UR4, UR4, UR5, URZ ;  /* 0x00000005040472a5 */ /* 0x000fe2000f8e003f */
[----:B------:R-:W-:Y:S01]  /*50d0*/  IMAD.MOV.U32 R9, RZ, RZ, 0x1 ;  /* 0x00000001ff097424 */ /* 0x000fe200078e00ff */
[----:B------:R-:W-:Y:S01]  /*50e0*/  USHF.L.U32 UR7, UR7, UR6, URZ ;  /* 0x0000000607077299 */ /* 0x000fe2000800063f */
[----:B------:R-:W-:Y:S01]  /*50f0*/  LOP3.LUT R8, R19, 0x2, RZ, 0xfc, !PT ;  /* 0x0000000213087812 */ /* 0x000fe200078efcff */
[----:B------:R-:W-:-:S02]  /*5100*/  USHF.L.U32 UR18, UR8, UR6, URZ ;  /* 0x0000000608127299 */ /* 0x000fc4000800063f */
[----:B------:R-:W-:Y:S01]  /*5110*/  ULOP3.LUT UR17, URZ, UR7, URZ, 0x33, !UPT ;  /* 0x000000073f117292 */ /* 0x000fe2000f8e333f */
[----:B------:R-:W-:Y:S01]  /*5120*/  ULDC UR6, c[0x0][0x14] ;  /* 0x0000050000067ab9 */ /* 0x000fe20000000800 */
[----:B------:R-:W-:Y:S01]  /*5130*/  ULDC.64 UR22, c[0x0][0x198] ;  /* 0x0000660000167ab9 */ /* 0x000fe20000000a00 */
[----:B------:R-:W-:Y:S02]  /*5140*/  UIMAD.WIDE.U32 UR20, UR4, UR6, URZ ;  /* 0x00000006041472a5 */ /* 0x000fe4000f8e003f */
[----:B------:R-:W-:Y:S01]  /*5150*/  UIMAD UR13, UR5, UR6, URZ ;  /* 0x00000006050d72a4 */ /* 0x000fe2000f8e023f */
[----:B0-----:R-:W-:-:S03]  /*5160*/  VIADD R0, R0, 0x3f ;  /* 0x0000003f00007836 */ /* 0x001fc60000000000 */
[----:B------:R-:W-:Y:S02]  /*5170*/  UIADD3 UR13, UR21, UR13, URZ ;  /* 0x0000000d150d7290 */ /* 0x000fe4000fffe03f */
[----:B------:R-:W-:-:S04]  /*5180*/  SHF.R.S32.HI R3, RZ, 0x1f, R0 ;  /* 0x0000001fff037819 */ /* 0x000fc80000011400 */
[----:B------:R-:W-:Y:S01]  /*5190*/  LEA.HI R10, R3, R0, RZ, 0x6 ;  /* 0x00000000030a7211 */ /* 0x000fe200078f30ff */
[C---:B-1----:R-:W-:Y:S02]  /*51a0*/  IMAD.SHL.U32 R11, R12.reuse, 0x20, RZ ;  /* 0x000000200c0b7824 */ /* 0x042fe400078e00ff */
[----:B------:R-:W-:Y:S01]  /*51b0*/  IMAD.SHL.U32 R12, R12, 0x800, RZ ;  /* 0x000008000c0c7824 */ /* 0x000fe200078e00ff */
[----:B------:R-:W-:Y:S01]  /*51c0*/  SHF.R.S32.HI R10, RZ, 0x6, R10 ;  /* 0x00000006ff0a7819 */ /* 0x000fe2000001140a */
[----:B------:R-:W-:Y:S01]  /*51d0*/  IMAD.MOV.U32 R0, RZ, RZ, 0x1 ;  /* 0x00000001ff007424 */ /* 0x000fe200078e00ff */
[----:B------:R-:W-:Y:S01]  /*51e0*/  LOP3.LUT R11, R11, 0x20, RZ, 0xc0, !PT ;  /* 0x000000200b0b7812 */ /* 0x000fe200078ec0ff */
[----:B------:R-:W-:Y:S01]  /*51f0*/  IMAD.MOV.U32 R3, RZ, RZ, RZ ;  /* 0x000000ffff037224 */ /* 0x000fe200078e00ff */
[----:B------:R-:W-:Y:S01]  /*5200*/  LOP3.LUT R12, R12, 0x800, RZ, 0xc0, !PT ;  /* 0x000008000c0c7812 */ /* 0x000fe200078ec0ff */
[----:B------:R-:W-:-:S07]  /*5210*/  VIADD R13, R10, 0x1 ;  /* 0x000000010a0d7836 */ /* 0x000fce0000000000 */
.L_x_116:
[----:B------:R-:W-:-:S03]  /*5220*/  UMOV UR4, 0xffffffff ;  /* 0xffffffff00047882 */ /* 0x000fc60000000000 */
[----:B------:R-:W-:Y:S05]  /*5230*/  BRA.DIV UR4, `(.L_x_106) ;  /* 0x0000001204587947 */ /* 0x000fea000b800000 */
[----:B------:R-:W-:-:S13]  /*5240*/  ELECT P6, URZ, PT ;  /* 0x00000000003f782f */ /* 0x000fda00038c0000 */
.L_x_132:
[----:B------:R-:W0:Y:S01]  /*5250*/  LDC R4, c[0x0][0x28c] ;  /* 0x0000a300ff047b82 */ /* 0x000e220000000800 */
[----:B------:R-:W-:Y:S01]  /*5260*/  BSSY B1, `(.L_x_107) ;  /* 0x0000038000017945 */ /* 0x000fe20003800000 */
[----:B0-----:R-:W-:-:S13]  /*5270*/  ISETP.LT.OR P6, PT, R4, 0x1, !P6 ;  /* 0x000000010400780c */ /* 0x001fda00077c1670 */
[----:B------:R-:W-:Y:S05]  /*5280*/  @P6 BRA `(.L_x_108) ;  /* 0x0000000000d46947 */ /* 0x000fea0003800000 */
[----:B------:R-:W-:Y:S02]  /*5290*/  IMAD R20, R20, 0x40, R11 ;  /* 0x0000004014147824 */ /* 0x000fe400078e020b */
[----:B------:R-:W-:Y:S02]  /*52a0*/  IMAD.SHL.U32 R21, R21, 0x80, RZ ;  /* 0x0000008015157824 */ /* 0x000fe400078e00ff */
[----:B------:R-:W-:Y:S02]  /*52b0*/  IMAD.MOV.U32 R24, RZ, RZ, RZ ;  /* 0x000000ffff187224 */ /* 0x000fe400078e00ff */
[----:B------:R-:W-:Y:S02]  /*52c0*/  IMAD.MOV.U32 R4, RZ, RZ, R13 ;  /* 0x000000ffff047224 */ /* 0x000fe400078e000d */
[----:B------:R-:W-:Y:S02]  /*52d0*/  IMAD.MOV.U32 R5, RZ, RZ, R0 ;  /* 0x000000ffff057224 */ /* 0x000fe400078e0000 */
[----:B------:R-:W-:-:S07]  /*52e0*/  IMAD.MOV.U32 R7, RZ, RZ, R3 ;  /* 0x000000ffff077224 */ /* 0x000fce00078e0003 */
.L_x_111:
[----:B------:R-:W0:Y:S01]  /*52f0*/  S2R R15, SR_CgaCtaId ;  /* 0x00000000000f7919 */ /* 0x000e220000008800 */
[----:B------:R-:W-:Y:S02]  /*5300*/  MOV R14, 0x400 ;  /* 0x00000400000e7802 */ /* 0x000fe40000000f00 */
[----:B------:R-:W-:Y:S02]  /*5310*/  LOP3.LUT P1, RZ, R18, 0x7f, RZ, 0xc0, !PT ;  /* 0x0000007f12ff7812 */ /* 0x000fe4000782c0ff */
[----:B0-----:R-:W-:Y:S02]  /*5320*/  LEA R22, R15, R14, 0x18 ;  /* 0x0000000e0f167211 */ /* 0x001fe400078ec0ff */
[----:B------:R-:W-:-:S09]  /*5330*/  SHF.L.U32 R14, R5, 0x1f, RZ ;  /* 0x0000001f050e7819 */ /* 0x000fd200000006ff */
[----:B------:R-:W0:Y:S01]  /*5340*/  @!P1 LDC R15, c[0x0][0x500] ;  /* 0x00014000ff0f9b82 */ /* 0x000e220000000800 */
[----:B------:R-:W-:-:S04]  /*5350*/  IMAD R23, R7, 0x8, R22 ;  /* 0x0000000807177824 */ /* 0x000fc800078e0216 */
[----:B------:R-:W1:Y:S02]  /*5360*/  SYNCS.PHASECHK.TRANS64.TRYWAIT P0, [R23+URZ+0x48], R14 ;  /* 0x0000480e170075a7 */ /* 0x000e64000800017f */
[----:B-1----:R-:W-:Y:S05]  /*5370*/  @!P0 BRA `(.L_x_109) ;  /* 0x0000001000288947 */ /* 0x002fea0003800000 */
.L_x_133:
[----:B-1----:R-:W-:Y:S01]  /*5380*/  PRMT R14, R8, 0x9910, RZ ;  /* 0x00009910080e7816 */ /* 0x002fe200000000ff */
[----:B0-----:R0:W-:Y:S03]  /*5390*/  @!P1 SYNCS.ARRIVE.TRANS64 RZ, [R23+URZ], R15 ;  /* 0x0000000f17ff99a7 */ /* 0x0011e6000800003f */
[----:B------:R-:W-:-:S13]  /*53a0*/  ISETP.NE.AND P0, PT, R14, 0x2, PT ;  /* 0x000000020e00780c */ /* 0x000fda0003f05270 */
[----:B0-----:R-:W-:Y:S05]  /*53b0*/  @P0 BRA `(.L_x_110) ;  /* 0x0000000000040947 */ /* 0x001fea0003800000 */
[----:B------:R-:W-:Y:S01]  /*53c0*/  BPT.TRAP 0x1 ;  /* 0x000000040000795c */ /* 0x000fe20000300000 */
.L_x_110:
[----:B------:R-:W-:Y:S01]  /*53d0*/  IMAD R14, R7, 0x1000, R12 ;  /* 0x00001000070e7824 */ /* 0x000fe200078e020c */
[----:B------:R-:W-:Y:S01]  /*53e0*/  R2UR UR9, R23 ;  /* 0x00000000170972ca */ /* 0x000fe200000e0000 */
[--C-:B------:R-:W-:Y:S01]  /*53f0*/  IMAD R15, R7, 0x4000, R22.reuse ;  /* 0x00004000070f7824 */ /* 0x100fe200078e0216 */
[----:B------:R-:W-:Y:S01]  /*5400*/  UIADD3 UR4, UP0, UR22, 0xf0, URZ ;  /* 0x000000f016047890 */ /* 0x000fe2000ff1e03f */
[----:B------:R-:W-:Y:S01]  /*5410*/  IMAD R14, R14, 0x2, R22 ;  /* 0x000000020e0e7824 */ /* 0x000fe200078e0216 */
[----:B------:R-:W-:Y:S01]  /*5420*/  R2UR UR11, R21 ;  /* 0x00000000150b72ca */ /* 0x000fe200000e0000 */
[----:B------:R-:W-:Y:S01]  /*5430*/  VIADD R4, R4, 0xffffffff ;  /* 0xffffffff04047836 */ /* 0x000fe20000000000 */
[----:B------:R-:W-:Y:S01]  /*5440*/  R2UR UR5, R15 ;  /* 0x000000000f0572ca */ /* 0x000fe200000e0000 */
[----:B------:R-:W-:Y:S01]  /*5450*/  UIADD3 UR24, UP1, UR22, 0x1f0, URZ ;  /* 0x000001f016187890 */ /* 0x000fe2000ff3e03f */
[----:B------:R-:W-:Y:S01]  /*5460*/  R2UR UR8, R14 ;  /* 0x000000000e0872ca */ /* 0x000fe200000e0000 */
[----:B------:R-:W-:Y:S01]  /*5470*/  VIADD R7, R7, 0x1 ;  /* 0x0000000107077836 */ /* 0x000fe20000000000 */
[----:B------:R-:W-:Y:S01]  /*5480*/  R2UR UR10, R24 ;  /* 0x00000000180a72ca */ /* 0x000fe200000e0000 */
[----:B------:R-:W-:Y:S01]  /*5490*/  UIADD3.X UR25, URZ, UR23, URZ, UP1, !UPT ;  /* 0x000000173f197290 */ /* 0x000fe20008ffe43f */
[----:B------:R-:W-:Y:S01]  /*54a0*/  R2UR UR12, R6 ;  /* 0x00000000060c72ca */ /* 0x000fe200000e0000 */
[----:B------:R-:W-:Y:S01]  /*54b0*/  UMOV UR6, 0x0 ;  /* 0x0000000000067882 */ /* 0x000fe20000000000 */
[----:B------:R-:W-:Y:S01]  /*54c0*/  R2UR UR19, R20 ;  /* 0x00000000141372ca */ /* 0x000fe200000e0000 */
[----:B------:R-:W-:Y:S01]  /*54d0*/  UMOV UR7, 0x10000000 ;  /* 0x1000000000077882 */ /* 0x000fe20000000000 */
[----:B------:R-:W-:Y:S01]  /*54e0*/  ISETP.GT.AND P1, PT, R4, 0x1, PT ;  /* 0x000000010400780c */ /* 0x000fe20003f24270 */
[----:B------:R-:W-:Y:S01]  /*54f0*/  UMOV UR26, 0x30000 ;  /* 0x00030000001a7882 */ /* 0x000fe20000000000 */
[C---:B------:R-:W-:Y:S01]  /*5500*/  ISETP.NE.AND P0, PT, R7.reuse, 0x9, PT ;  /* 0x000000090700780c */ /* 0x040fe20003f05270 */
[----:B------:R-:W-:Y:S01]  /*5510*/  UIADD3 UR14, UR5, 0x180, URZ ;  /* 0x00000180050e7890 */ /* 0x000fe2000fffe03f */
[----:B------:R-:W-:Y:S01]  /*5520*/  VIADD R24, R24, 0x40 ;  /* 0x0000004018187836 */ /* 0x000fe20000000000 */
[----:B------:R-:W-:Y:S01]  /*5530*/  UIADD3.X UR5, URZ, UR23, URZ, UP0, !UPT ;  /* 0x000000173f057290 */ /* 0x000fe200087fe43f */
[----:B------:R-:W-:Y:S01]  /*5540*/  SEL R14, RZ, 0x1, P0 ;  /* 0x00000001ff0e7807 */ /* 0x000fe20000000000 */
[----:B------:R-:W-:Y:S01]  /*5550*/  UIADD3 UR15, UR8, 0x24180, URZ ;  /* 0x00024180080f7890 */ /* 0x000fe2000fffe03f */
[----:B------:R-:W-:-:S02]  /*5560*/  SEL R7, R7, RZ, P0 ;  /* 0x000000ff07077207 */ /* 0x000fc40000000000 */
[----:B------:R-:W-:Y:S01]  /*5570*/  UMOV UR8, UR14 ;  /* 0x0000000e00087c82 */ /* 0x000fe20008000000 */
[----:B------:R-:W-:-:S03]  /*5580*/  LOP3.LUT R5, R5, R14, RZ, 0x3c, !PT ;  /* 0x0000000e05057212 */ /* 0x000fc600078e3cff */
[----:B------:R0:W-:Y:S02]  /*5590*/  UTMALDG.3D [UR8], [UR4], desc[UR6] ;  /* 0x00000608040075b4 */ /* 0x0001e40008011000 */
[----:B0-----:R-:W-:Y:S01]  /*55a0*/  UMOV UR8, UR15 ;  /* 0x0000000f00087c82 */ /* 0x001fe20008000000 */
[----:B------:R-:W-:Y:S02]  /*55b0*/  UMOV UR11, UR19 ;  /* 0x00000013000b7c82 */ /* 0x000fe40008000000 */
[----:B------:R0:W-:Y:S02]  /*55c0*/  UTMALDG.3D.MULTICAST [UR8], [UR24], UR26, desc[UR6] ;  /* 0x00000608180073b4 */ /* 0x0001e4000801181a */
[----:B0-----:R-:W-:Y:S05]  /*55d0*/  @P1 BRA `(.L_x_111) ;  /* 0xfffffffc00441947 */ /* 0x001fea000383ffff */
.L_x_108:
[----:B------:R-:W-:Y:S05]  /*55e0*/  BSYNC B1 ;  /* 0x0000000000017941 */ /* 0x000fea0003800000 */
.L_x_107:
[----:B------:R-:W-:Y:S01]  /*55f0*/  LOP3.LUT P1, RZ, R9, 0xff, RZ, 0xc0, !PT ;  /* 0x000000ff09ff7812 */ /* 0x000fe2000782c0ff */
[C---:B------:R-:W-:Y:S01]  /*5600*/  IMAD.IADD R6, R10.reuse, 0x1, R3 ;  /* 0x000000010a067824 */ /* 0x040fe200078e0203 */
[----:B------:R-:W-:Y:S01]  /*5610*/  ULDC.64 UR4, c[0x0][0x650] ;  /* 0x0001940000047ab9 */ /* 0x000fe20000000a00 */
[----:B------:R-:W-:Y:S01]  /*5620*/  ISETP.GE.U32.AND P2, PT, R10, 0x9, PT ;  /* 0x000000090a00780c */ /* 0x000fe20003f46070 */
[----:B------:R-:W-:Y:S01]  /*5630*/  BSSY B1, `(.L_x_112) ;  /* 0x000006c000017945 */ /* 0x000fe20003800000 */
[----:B------:R-:W-:Y:S01]  /*5640*/  IMAD.MOV.U32 R21, RZ, RZ, -0x1 ;  /* 0xffffffffff157424 */ /* 0x000fe200078e00ff */
[----:B------:R-:W-:Y:S01]  /*5650*/  ISETP.GT.U32.AND P0, PT, R6, 0x8, PT ;  /* 0x000000080600780c */ /* 0x000fe20003f04070 */
[----:B------:R-:W-:Y:S01]  /*5660*/  IMAD.MOV.U32 R20, RZ, RZ, -0x1 ;  /* 0xffffffffff147424 */ /* 0x000fe200078e00ff */
[----:B------:R-:W-:Y:S02]  /*5670*/  PRMT R9, RZ, 0x7610, R9 ;  /* 0x00007610ff097816 */ /* 0x000fe40000000009 */
[----:B------:R-:W-:-:S03]  /*5680*/  ISETP.LT.U32.AND P0, PT, R10, 0x9, P0 ;  /* 0x000000090a00780c */ /* 0x000fc60000701070 */
[----:B------:R-:W0:Y:S01]  /*5690*/  @P1 S2R R5, SR_CgaCtaId ;  /* 0x0000000000051919 */ /* 0x000e220000008800 */
[----:B------:R-:W-:-:S04]  /*56a0*/  @P1 MOV R4, 0x400 ;  /* 0x0000040000041802 */ /* 0x000fc80000000f00 */
[----:B0-----:R-:W-:Y:S01]  /*56b0*/  @P1 LEA R3, R5, R4, 0x18 ;  /* 0x0000000405031211 */ /* 0x001fe200078ec0ff */
[----:B------:R-:W-:-:S03]  /*56c0*/  IMAD.WIDE.U32 R4, R6, 0x38e38e39, RZ ;  /* 0x38e38e3906047825 */ /* 0x000fc600078e00ff */
[----:B------:R0:W-:Y:S01]  /*56d0*/  @P1 SYNCS.ARRIVE.TRANS64.A1T0 RZ, [R3+URZ+0xa8], RZ ;  /* 0x0000a8ff03ff19a7 */ /* 0x0001e2000810003f */
[----:B------:R-:W-:Y:S02]  /*56e0*/  IADD3 R16, P1, R16, UR20, RZ ;  /* 0x0000001410107c10 */ /* 0x000fe4000ff3e0ff */
[----:B------:R-:W-:Y:S02]  /*56f0*/  SHF.R.U32.HI R5, RZ, 0x1, R5 ;  /* 0x00000001ff057819 */ /* 0x000fe40000011605 */
[----:B------:R-:W-:Y:S02]  /*5700*/  IADD3.X R17, R17, UR13, RZ, P1, !PT ;  /* 0x0000000d11117c10 */ /* 0x000fe40008ffe4ff */
[----:B------:R-:W-:Y:S02]  /*5710*/  PRMT R4, RZ, 0x7610, R4 ;  /* 0x00007610ff047816 */ /* 0x000fe40000000004 */
[----:B0-----:R-:W-:Y:S02]  /*5720*/  SEL R3, RZ, 0x1, !P0 ;  /* 0x00000001ff037807 */ /* 0x001fe40004000000 */
[----:B------:R-:W-:-:S02]  /*5730*/  ISETP.GE.U32.AND P0, PT, R16, UR4, PT ;  /* 0x0000000410007c0c */ /* 0x000fc4000bf06070 */
[----:B------:R-:W-:Y:S01]  /*5740*/  LOP3.LUT R0, R0, R3, RZ, 0x3c, !PT ;  /* 0x0000000300007212 */ /* 0x000fe200078e3cff */
[----:B------:R-:W-:Y:S01]  /*5750*/  IMAD R3, R5, -0x9, R6 ;  /* 0xfffffff705037824 */ /* 0x000fe200078e0206 */
[----:B------:R-:W-:Y:S01]  /*5760*/  ISETP.GE.U32.AND.EX P0, PT, R17, UR5, PT, P0 ;  /* 0x0000000511007c0c */ /* 0x000fe2000bf06100 */
[----:B------:R-:W-:Y:S01]  /*5770*/  IMAD.MOV.U32 R6, RZ, RZ, -0x1 ;  /* 0xffffffffff067424 */ /* 0x000fe200078e00ff */
[----:B------:R-:W-:-:S11]  /*5780*/  @P2 LOP3.LUT R0, R0, 0x1, R5, 0x78, !PT ;  /* 0x0000000100002812 */ /* 0x000fd600078e7805 */
[----:B------:R-:W-:Y:S05]  /*5790*/  @P0 BRA `(.L_x_113) ;  /* 0x0000000400540947 */ /* 0x000fea0003800000 */
[----:B------:R-:W0:Y:S01]  /*57a0*/  S2R R15, SR_CTAID.X ;  /* 0x00000000000f7919 */ /* 0x000e220000002500 */
[----:B------:R-:W-:Y:S01]  /*57b0*/  ULDC.64 UR4, c[0x0][0x628] ;  /* 0x00018a0000047ab9 */ /* 0x000fe20000000a00 */
[----:B------:R-:W-:Y:S01]  /*57c0*/  ULDC UR7, c[0x0][0x630] ;  /* 0x00018c0000077ab9 */ /* 0x000fe20000000800 */
[----:B------:R-:W-:Y:S01]  /*57d0*/  ISETP.NE.U32.AND P0, PT, RZ, UR4, PT ;  /* 0x00000004ff007c0c */ /* 0x000fe2000bf05070 */
[----:B------:R-:W1:Y:S01]  /*57e0*/  S2R R20, SR_CTAID.Y ;  /* 0x0000000000147919 */ /* 0x000e620000002600 */
[----:B------:R-:W-:Y:S01]  /*57f0*/  ULDC UR8, c[0x0][0x150] ;  /* 0x0000540000087ab9 */ /* 0x000fe20000000800 */
[----:B------:R-:W-:Y:S01]  /*5800*/  IMAD.MOV.U32 R4, RZ, RZ, R16 ;  /* 0x000000ffff047224 */ /* 0x000fe200078e0010 */
[----:B------:R-:W-:Y:S01]  /*5810*/  ISETP.NE.AND.EX P0, PT, RZ, UR5, PT, P0 ;  /* 0x00000005ff007c0c */ /* 0x000fe2000bf05300 */
[----:B------:R-:W-:Y:S01]  /*5820*/  IMAD.MOV.U32 R5, RZ, RZ, R17 ;  /* 0x000000ffff057224 */ /* 0x000fe200078e0011 */
[----:B0-----:R-:W-:-:S11]  /*5830*/  I2FP.F32.U32 R22, R15 ;  /* 0x0000000f00167245 */ /* 0x001fd60000201000 */
[----:B------:R-:W-:Y:S05]  /*5840*/  @!P0 BRA `(.L_x_114) ;  /* 0x0000000000288947 */ /* 0x000fea0003800000 */
[----:B------:R-:W-:Y:S02]  /*5850*/  ULDC UR6, c[0x0][0x634] ;  /* 0x00018d0000067ab9 */ /* 0x000fe40000000800 */
[----:B------:R-:W-:-:S05]  /*5860*/  IADD3 R5, P0, R16, UR6, RZ ;  /* 0x0000000610057c10 */ /* 0x000fca000ff1e0ff */
[----:B------:R-:W-:-:S04]  /*5870*/  IMAD.X R21, RZ, RZ, R17, P0 ;  /* 0x000000ffff157224 */ /* 0x000fc800000e0611 */
[----:B------:R-:W-:-:S04]  /*5880*/  IMAD.WIDE.U32 R6, R21, UR4, RZ ;  /* 0x0000000415067c25 */ /* 0x000fc8000f8e00ff */
[----:B------:R-:W-:-:S04]  /*5890*/  IMAD.WIDE.U32 R6, P0, R5, UR5, R6 ;  /* 0x0000000505067c25 */ /* 0x000fc8000f800006 */
[----:B------:R-:W-:-:S04]  /*58a0*/  IMAD.WIDE.U32 R4, R5, UR4, RZ ;  /* 0x0000000405047c25 */ /* 0x000fc8000f8e00ff */
[----:B------:R-:W-:Y:S01]  /*58b0*/  IMAD.MOV.U32 R4, RZ, RZ, R7 ;  /* 0x000000ffff047224 */ /* 0x000fe200078e0007 */
[----:B------:R-:W-:Y:S01]  /*58c0*/  IADD3 RZ, P1, R5, R6, RZ ;  /* 0x0000000605ff7210 */ /* 0x000fe20007f3e0ff */
[----:B------:R-:W-:-:S04]  /*58d0*/  IMAD.X R5, RZ, RZ, RZ, P0 ;  /* 0x000000ffff057224 */ /* 0x000fc800000e06ff */
[----:B------:R-:W-:-:S08]  /*58e0*/  IMAD.WIDE.U32.X R4, R21, UR5, R4, P1 ;  /* 0x0000000515047c25 */ /* 0x000fd000088e0404 */
.L_x_114:
[--C-:B------:R-:W-:Y:S01]  /*58f0*/  SHF.R.U64 R14, R4, UR7, R5.reuse ;  /* 0x00000007040e7c19 */ /* 0x100fe20008001205 */
[----:B------:R-:W-:Y:S01]  /*5900*/  FMUL R22, R22, UR8 ;  /* 0x0000000816167c20 */ /* 0x000fe20008400000 */
[----:B------:R-:W-:Y:S01]  /*5910*/  SHF.R.U32.HI R4, RZ, UR7, R5 ;  /* 0x00000007ff047c19 */ /* 0x000fe20008011605 */
[----:B------:R-:W0:Y:S01]  /*5920*/  LDC R6, c[0x0][0x144] ;  /* 0x00005100ff067b82 */ /* 0x000e220000000800 */
[----:B------:R-:W-:Y:S01]  /*5930*/  IADD3 R5, P0, RZ, -R14, RZ ;  /* 0x8000000eff057210 */ /* 0x000fe20007f1e0ff */
[----:B------:R-:W-:Y:S01]  /*5940*/  ULDC UR6, c[0x0][0x154] ;  /* 0x0000550000067ab9 */ /* 0x000fe20000000800 */
[----:B-1----:R-:W-:Y:S01]  /*5950*/  I2FP.F32.U32 R7, R20 ;  /* 0x0000001400077245 */ /* 0x002fe20000201000 */
[----:B------:R-:W1:Y:S01]  /*5960*/  F2I.U32.TRUNC.NTZ R22, R22 ;  /* 0x0000001600167305 */ /* 0x000e62000020f000 */
[----:B------:R-:W-:Y:S01]  /*5970*/  ULDC.64 UR4, c[0x0][0x620] ;  /* 0x0001880000047ab9 */ /* 0x000fe20000000a00 */
[----:B------:R-:W-:Y:S01]  /*5980*/  IMAD.X R4, RZ, RZ, ~R4, P0 ;  /* 0x000000ffff047224 */ /* 0x000fe200000e0e04 */
[----:B------:R-:W-:Y:S01]  /*5990*/  ISETP.NE.AND P2, PT, R2, 0x1, PT ;  /* 0x000000010200780c */ /* 0x000fe20003f45270 */
[----:B------:R-:W-:Y:S01]  /*59a0*/  FMUL R23, R7, UR6 ;  /* 0x0000000607177c20 */ /* 0x000fe20008400000 */
[----:B------:R-:W2:Y:S01]  /*59b0*/  LDC R25, c[0x0][0x148] ;  /* 0x00005200ff197b82 */ /* 0x000ea20000000800 */
[----:B------:R-:W-:Y:S01]  /*59c0*/  IMAD R4, R4, UR4, RZ ;  /* 0x0000000404047c24 */ /* 0x000fe2000f8e02ff */
[----:B------:R-:W-:-:S02]  /*59d0*/  ULDC.64 UR6, c[0x0][0x640] ;  /* 0x0001900000067ab9 */ /* 0x000fc40000000a00 */
[----:B------:R-:W-:Y:S01]  /*59e0*/  ISETP.NE.U32.AND P0, PT, RZ, UR6, PT ;  /* 0x00000006ff007c0c */ /* 0x000fe2000bf05070 */
[----:B------:R-:W3:Y:S01]  /*59f0*/  F2I.U32.TRUNC.NTZ R23, R23 ;  /* 0x0000001700177305 */ /* 0x000ee2000020f000 */
[C---:B------:R-:W-:Y:S02]  /*5a00*/  IMAD R7, R5.reuse, UR5, R4 ;  /* 0x0000000505077c24 */ /* 0x040fe4000f8e0204 */
[----:B------:R-:W-:Y:S01]  /*5a10*/  IMAD.WIDE.U32 R4, R5, UR4, R16 ;  /* 0x0000000405047c25 */ /* 0x000fe2000f8e0010 */
[----:B------:R-:W-:Y:S01]  /*5a20*/  ULDC UR4, c[0x0][0x618] ;  /* 0x0001860000047ab9 */ /* 0x000fe20000000800 */
[----:B------:R-:W-:Y:S02]  /*5a30*/  ISETP.NE.AND.EX P0, PT, RZ, UR7, PT, P0 ;  /* 0x00000007ff007c0c */ /* 0x000fe4000bf05300 */
[----:B------:R-:W-:Y:S02]  /*5a40*/  IMAD.IADD R5, R5, 0x1, R7 ;  /* 0x0000000105057824 */ /* 0x000fe400078e0207 */
[----:B-1----:R-:W-:-:S03]  /*5a50*/  IMAD.MOV R22, RZ, RZ, -R22 ;  /* 0x000000ffff167224 */ /* 0x002fc600078e0a16 */
[----:B------:R-:W-:Y:S01]  /*5a60*/  SHF.R.U64 R21, R4, UR4, R5 ;  /* 0x0000000404157c19 */ /* 0x000fe20008001205 */
[----:B0-----:R-:W-:Y:S01]  /*5a70*/  IMAD R15, R6, R22, R15 ;  /* 0x00000016060f7224 */ /* 0x001fe200078e020f */
[----:B------:R-:W-:Y:S01]  /*5a80*/  SHF.R.U32.HI R4, RZ, UR4, R5 ;  /* 0x00000004ff047c19 */ /* 0x000fe20008011605 */
[----:B------:R-:W-:Y:S01]  /*5a90*/  ULDC UR4, c[0x0][0x608] ;  /* 0x0001820000047ab9 */ /* 0x000fe20000000800 */
[----:B---3--:R-:W-:Y:S02]  /*5aa0*/  IMAD.MOV R6, RZ, RZ, -R23 ;  /* 0x000000ffff067224 */ /* 0x008fe400078e0a17 */
[--C-:B------:R-:W-:Y:S02]  /*5ab0*/  SHF.R.U64 R22, R21, UR4, R4.reuse ;  /* 0x0000000415167c19 */ /* 0x100fe40008001204 */
[----:B------:R-:W-:Y:S01]  /*5ac0*/  SHF.R.U32.HI R5, RZ, UR4, R4 ;  /* 0x00000004ff057c19 */ /* 0x000fe20008011604 */
[----:B------:R-:W-:Y:S01]  /*5ad0*/  ULDC UR4, c[0x0][0x658] ;  /* 0x0001960000047ab9 */ /* 0x000fe20000000800 */
[----:B--2---:R-:W-:-:S02]  /*5ae0*/  @P2 IMAD R15, R25, R6, R20 ;  /* 0x00000006190f2224 */ /* 0x004fc400078e0214 */
[--C-:B------:R-:W-:Y:S02]  /*5af0*/  SHF.R.U64 R20, R22, UR4, R5.reuse ;  /* 0x0000000416147c19 */ /* 0x100fe40008001205 */
[----:B------:R-:W-:-:S03]  /*5b00*/  SHF.R.U32.HI R23, RZ, UR4, R5 ;  /* 0x00000004ff177c19 */ /* 0x000fc60008011605 */
[----:B------:R-:W-:Y:S02]  /*5b10*/  IMAD.MOV.U32 R6, RZ, RZ, R20 ;  /* 0x000000ffff067224 */ /* 0x000fe400078e0014 */
[----:B------:R-:W-:Y:S01]  /*5b20*/  IMAD.MOV.U32 R5, RZ, RZ, R23 ;  /* 0x000000ffff057224 */ /* 0x000fe200078e0017 */
[----:B------:R-:W-:Y:S06]  /*5b30*/  @!P0 BRA `(.L_x_115) ;  /* 0x00000000002c8947 */ /* 0x000fec0003800000 */
        /* <DEDUP_REMOVED lines=9> */
[----:B------:R-:W-:-:S04]  /*5bd0*/  IMAD.WIDE.U32.X R4, R23, UR7, R4, P1 ;  /* 0x0000000717047c25 */ /* 0x000fc800088e0404 */
[----:B------:R-:W-:-:S07]  /*5be0*/  IMAD.MOV.U32 R6, RZ, RZ, R4 ;  /* 0x000000ffff067224 */ /* 0x000fce00078e0004 */
.L_x_115:
[----:B------:R-:W-:Y:S01]  /*5bf0*/  ULDC UR4, c[0x0][0x648] ;  /* 0x0001920000047ab9 */ /* 0x000fe20000000800 */
[----:B------:R-:W-:Y:S01]  /*5c00*/  LOP3.LUT R4, R22, UR17, RZ, 0xc0, !PT ;  /* 0x0000001116047c12 */ /* 0x000fe2000f8ec0ff */
[----:B------:R-:W-:Y:S01]  /*5c10*/  ULDC UR5, c[0x0][0x610] ;  /* 0x0001840000057ab9 */ /* 0x000fe20000000800 */
[----:B------:R-:W-:Y:S01]  /*5c20*/  SHF.R.U64 R5, R6, UR4, R5 ;  /* 0x0000000406057c19 */ /* 0x000fe20008001205 */
[----:B------:R-:W-:Y:S01]  /*5c30*/  ULDC UR4, c[0x0][0x638] ;  /* 0x00018e0000047ab9 */ /* 0x000fe20000000800 */
[----:B------:R-:W-:-:S03]  /*5c40*/  LOP3.LUT R21, R21, UR16, RZ, 0xc0, !PT ;  /* 0x0000001015157c12 */ /* 0x000fc6000f8ec0ff */
[----:B------:R-:W-:Y:S02]  /*5c50*/  IMAD.MOV R7, RZ, RZ, -R5 ;  /* 0x000000ffff077224 */ /* 0x000fe400078e0a05 */
[----:B------:R-:W-:Y:S02]  /*5c60*/  IMAD R4, R5, UR18, R4 ;  /* 0x0000001205047c24 */ /* 0x000fe4000f8e0204 */
[----:B------:R-:W-:Y:S01]  /*5c70*/  IMAD R20, R7, UR4, R20 ;  /* 0x0000000407147c24 */ /* 0x000fe2000f8e0214 */
[----:B------:R-:W-:Y:S01]  /*5c80*/  ULDC UR4, c[0x0][0x600] ;  /* 0x0001800000047ab9 */ /* 0x000fe20000000800 */
[----:B------:R-:W-:Y:S02]  /*5c90*/  IMAD R15, R4, UR5, R15 ;  /* 0x00000005040f7c24 */ /* 0x000fe4000f8e020f */
[----:B------:R-:W-:Y:S02]  /*5ca0*/  IMAD R6, R20, UR4, R21 ;  /* 0x0000000414067c24 */ /* 0x000fe4000f8e0215 */
[----:B------:R-:W-:-:S03]  /*5cb0*/  IMAD.MOV.U32 R4, RZ, RZ, 0x1 ;  /* 0x00000001ff047424 */ /* 0x000fc600078e00ff */
[----:B------:R-:W-:Y:S02]  /*5cc0*/  SEL R20, R6, R15, !P2 ;  /* 0x0000000f06147207 */ /* 0x000fe40005000000 */
[----:B------:R-:W-:Y:S01]  /*5cd0*/  SEL R21, R15, R6, !P2 ;  /* 0x000000060f157207 */ /* 0x000fe20005000000 */
[----:B------:R-:W-:-:S07]  /*5ce0*/  IMAD.MOV.U32 R6, RZ, RZ, R14 ;  /* 0x000000ffff067224 */ /* 0x000fce00078e000e */
.L_x_113:
[----:B------:R-:W-:Y:S05]  /*5cf0*/  BSYNC B1 ;  /* 0x0000000000017941 */ /* 0x000fea0003800000 */
.L_x_112:
[----:B------:R-:W-:-:S13]  /*5d00*/  LOP3.LUT P0, RZ, R4, 0xff, RZ, 0xc0, !PT ;  /* 0x000000ff04ff7812 */ /* 0x000fda000780c0ff */
[----:B------:R-:W-:Y:S05]  /*5d10*/  @P0 BRA `(.L_x_116) ;  /* 0xfffffff400400947 */ /* 0x000fea000383ffff */
[----:B------:R-:W-:Y:S05]  /*5d20*/  BSYNC B0 ;  /* 0x0000000000007941 */ /* 0x000fea0003800000 */
.L_x_105:
[----:B------:R-:W-:-:S03]  /*5d30*/  UMOV UR4, 0xffffffff ;  /* 0xffffffff00047882 */ /* 0x000fc60000000000 */
[----:B------:R-:W-:Y:S05]  /*5d40*/  BRA.DIV UR4, `(.L_x_117) ;  /* 0x0000000604c87947 */ /* 0x000fea000b800000 */
[----:B------:R-:W-:-:S13]  /*5d50*/  ELECT P6, URZ, PT ;  /* 0x00000000003f782f */ /* 0x000fda00038c0000 */
.L_x_136:
[----:B------:R-:W-:Y:S04]  /*5d60*/  BSSY B0, `(.L_x_118) ;  /* 0x0000058000007945 */ /* 0x000fe80003800000 */
[----:B------:R-:W-:Y:S05]  /*5d70*/  @!P6 BRA `(.L_x_119) ;  /* 0x000000040058e947 */ /* 0x000fea0003800000 */
[----:B------:R-:W-:-:S04]  /*5d80*/  LOP3.LUT R19, R19, 0x2, RZ, 0xfc, !PT ;  /* 0x0000000213137812 */ /* 0x000fc800078efcff */
[----:B------:R-:W-:-:S13]  /*5d90*/  ISETP.NE.AND P0, PT, R19, 0x3, PT ;  /* 0x000000031300780c */ /* 0x000fda0003f05270 */
[----:B------:R-:W-:Y:S05]  /*5da0*/  @!P0 BRA `(.L_x_120) ;  /* 0x0000000000048947 */ /* 0x000fea0003800000 */
[----:B------:R-:W-:Y:S01]  /*5db0*/  BPT.TRAP 0x1 ;  /* 0x000000040000795c */ /* 0x000fe20000300000 */
.L_x_120:
[----:B------:R-:W0:Y:S01]  /*5dc0*/  S2R R5, SR_CgaCtaId ;  /* 0x0000000000057919 */ /* 0x000e220000008800 */
[----:B------:R-:W-:Y:S02]  /*5dd0*/  MOV R2, 0x400 ;  /* 0x0000040000027802 */ /* 0x000fe40000000f00 */
[----:B------:R-:W-:Y:S02]  /*5de0*/  SHF.L.U32 R4, R0, 0x1f, RZ ;  /* 0x0000001f00047819 */ /* 0x000fe400000006ff */
[----:B0-----:R-:W-:-:S05]  /*5df0*/  LEA R2, R5, R2, 0x18 ;  /* 0x0000000205027211 */ /* 0x001fca00078ec0ff */
[----:B------:R-:W-:-:S04]  /*5e00*/  VIADD R2, R2, 0x48 ;  /* 0x0000004802027836 */ /* 0x000fc80000000000 */
[C---:B------:R-:W-:Y:S02]  /*5e10*/  IMAD R7, R3.reuse, 0x8, R2 ;  /* 0x0000000803077824 */ /* 0x040fe400078e0202 */
[----:B------:R-:W-:Y:S02]  /*5e20*/  VIADD R3, R3, 0x1 ;  /* 0x0000000103037836 */ /* 0x000fe40000000000 */
[----:B------:R-:W0:Y:S03]  /*5e30*/  SYNCS.PHASECHK.TRANS64.TRYWAIT P0, [R7+URZ], R4 ;  /* 0x00000004070075a7 */ /* 0x000e26000800017f */
[----:B------:R-:W-:-:S04]  /*5e40*/  ISETP.NE.AND P1, PT, R3, 0x9, PT ;  /* 0x000000090300780c */ /* 0x000fc80003f25270 */
[----:B------:R-:W-:Y:S02]  /*5e50*/  SEL R5, RZ, 0x1, P1 ;  /* 0x00000001ff057807 */ /* 0x000fe40000800000 */
[----:B------:R-:W-:Y:S02]  /*5e60*/  SEL R3, R3, RZ, P1 ;  /* 0x000000ff03037207 */ /* 0x000fe40000800000 */
[----:B------:R-:W-:-:S03]  /*5e70*/  LOP3.LUT R6, R0, R5, RZ, 0x3c, !PT ;  /* 0x0000000500067212 */ /* 0x000fc600078e3cff */
[----:B------:R-:W-:Y:S01]  /*5e80*/  IMAD R8, R3, 0x8, R2 ;  /* 0x0000000803087824 */ /* 0x000fe200078e0202 */
[----:B------:R-:W-:Y:S01]  /*5e90*/  SHF.L.U32 R5, R6, 0x1f, RZ ;  /* 0x0000001f06057819 */ /* 0x000fe200000006ff */
[----:B0-----:R-:W-:Y:S06]  /*5ea0*/  @!P0 BRA `(.L_x_121) ;  /* 0x0000000400908947 */ /* 0x001fec0003800000 */
.L_x_137:
[----:B------:R-:W1:Y:S01]  /*5eb0*/  SYNCS.PHASECHK.TRANS64.TRYWAIT P0, [R8+URZ], R5 ;  /* 0x00000005080075a7 */ /* 0x000e62000800017f */
[----:B------:R-:W-:-:S05]  /*5ec0*/  VIADD R0, R3, 0x1 ;  /* 0x0000000103007836 */ /* 0x000fca0000000000 */
[----:B------:R-:W-:-:S04]  /*5ed0*/  ISETP.NE.AND P1, PT, R0, 0x9, PT ;  /* 0x000000090000780c */ /* 0x000fc80003f25270 */
[----:B------:R-:W-:Y:S02]  /*5ee0*/  SEL R3, RZ, 0x1, P1 ;  /* 0x00000001ff037807 */ /* 0x000fe40000800000 */
[----:B0-----:R-:W-:Y:S02]  /*5ef0*/  SEL R7, R0, RZ, P1 ;  /* 0x000000ff00077207 */ /* 0x001fe40000800000 */
[----:B------:R-:W-:-:S03]  /*5f00*/  LOP3.LUT R6, R6, R3, RZ, 0x3c, !PT ;  /* 0x0000000306067212 */ /* 0x000fc600078e3cff */
[----:B------:R-:W-:Y:S01]  /*5f10*/  IMAD R9, R7, 0x8, R2 ;  /* 0x0000000807097824 */ /* 0x000fe200078e0202 */
[----:B------:R-:W-:Y:S01]  /*5f20*/  SHF.L.U32 R4, R6, 0x1f, RZ ;  /* 0x0000001f06047819 */ /* 0x000fe200000006ff */
[----:B-1----:R-:W-:Y:S06]  /*5f30*/  @!P0 BRA `(.L_x_122) ;  /* 0x0000000400808947 */ /* 0x002fec0003800000 */
.L_x_138:
[----:B------:R-:W1:Y:S01]  /*5f40*/  SYNCS.PHASECHK.TRANS64.TRYWAIT P0, [R9+URZ], R4 ;  /* 0x00000004090075a7 */ /* 0x000e62000800017f */
[----:B------:R-:W-:-:S05]  /*5f50*/  VIADD R0, R7, 0x1 ;  /* 0x0000000107007836 */ /* 0x000fca0000000000 */
[----:B------:R-:W-:-:S04]  /*5f60*/  ISETP.NE.AND P1, PT, R0, 0x9, PT ;  /* 0x000000090000780c */ /* 0x000fc80003f25270 */
[----:B------:R-:W-:Y:S02]  /*5f70*/  SEL R3, RZ, 0x1, P1 ;  /* 0x00000001ff037807 */ /* 0x000fe40000800000 */
[----:B------:R-:W-:Y:S02]  /*5f80*/  SEL R7, R0, RZ, P1 ;  /* 0x000000ff00077207 */ /* 0x000fe40000800000 */
[----:B------:R-:W-:-:S03]  /*5f90*/  LOP3.LUT R6, R6, R3, RZ, 0x3c, !PT ;  /* 0x0000000306067212 */ /* 0x000fc600078e3cff */
[----:B0-----:R-:W-:Y:S01]  /*5fa0*/  IMAD R8, R7, 0x8, R2 ;  /* 0x0000000807087824 */ /* 0x001fe200078e0202 */
[----:B------:R-:W-:Y:S01]  /*5fb0*/  SHF.L.U32 R5, R6, 0x1f, RZ ;  /* 0x0000001f06057819 */ /* 0x000fe200000006ff */
[----:B-1----:R-:W-:Y:S06]  /*5fc0*/  @!P0 BRA `(.L_x_123) ;  /* 0x0000000400708947 */ /* 0x002fec0003800000 */
.L_x_139:
        /* <DEDUP_REMOVED lines=9> */
.L_x_140:
        /* <DEDUP_REMOVED lines=9> */
.L_x_141:
        /* <DEDUP_REMOVED lines=9> */
.L_x_142:
[----:B------:R-:W1:Y:S01]  /*6180*/  SYNCS.PHASECHK.TRANS64.TRYWAIT P0, [R9+URZ], R4 ;  /* 0x00000004090075a7 */ /* 0x000e62000800017f */
[----:B------:R-:W-:-:S05]  /*6190*/  VIADD R0, R7, 0x1 ;  /* 0x0000000107007836 */ /* 0x000fca0000000000 */
[----:B------:R-:W-:-:S04]  /*61a0*/  ISETP.NE.AND P1, PT, R0, 0x9, PT ;  /* 0x000000090000780c */ /* 0x000fc80003f25270 */
[----:B------:R-:W-:Y:S02]  /*61b0*/  SEL R3, RZ, 0x1, P1 ;  /* 0x00000001ff037807 */ /* 0x000fe40000800000 */
[----:B------:R-:W-:Y:S02]  /*61c0*/  SEL R7, R0, RZ, P1 ;  /* 0x000000ff00077207 */ /* 0x000fe40000800000 */
[----:B------:R-:W-:-:S03]  /*61d0*/  LOP3.LUT R11, R6, R3, RZ, 0x3c, !PT ;  /* 0x00000003060b7212 */ /* 0x000fc600078e3cff */
[----:B------:R-:W-:Y:S01]  /*61e0*/  IMAD R6, R7, 0x8, R2 ;  /* 0x0000000807067824 */ /* 0x000fe200078e0202 */
[----:B0-----:R-:W-:Y:S01]  /*61f0*/  SHF.L.U32 R5, R11, 0x1f, RZ ;  /* 0x0000001f0b057819 */ /* 0x001fe200000006ff */
[----:B-1----:R-:W-:Y:S06]  /*6200*/  @!P0 BRA `(.L_x_127) ;  /* 0x0000000400308947 */ /* 0x002fec0003800000 */
.L_x_143:
[----:B------:R-:W1:Y:S01]  /*6210*/  SYNCS.PHASECHK.TRANS64.TRYWAIT P0, [R6+URZ], R5 ;  /* 0x00000005060075a7 */ /* 0x000e62000800017f */
[----:B------:R-:W-:-:S05]  /*6220*/  VIADD R0, R7, 0x1 ;  /* 0x0000000107007836 */ /* 0x000fca0000000000 */
[----:B------:R-:W-:-:S04]  /*6230*/  ISETP.NE.AND P1, PT, R0, 0x9, PT ;  /* 0x000000090000780c */ /* 0x000fc80003f25270 */
[----:B0-----:R-:W-:Y:S02]  /*6240*/  SEL R4, RZ, 0x1, P1 ;  /* 0x00000001ff047807 */ /* 0x001fe40000800000 */
[----:B------:R-:W-:Y:S02]  /*6250*/  SEL R3, R0, RZ, P1 ;  /* 0x000000ff00037207 */ /* 0x000fe40000800000 */
[----:B------:R-:W-:Y:S01]  /*6260*/  LOP3.LUT R0, R11, R4, RZ, 0x3c, !PT ;  /* 0x000000040b007212 */ /* 0x000fe200078e3cff */
[----:B-1----:R-:W-:Y:S06]  /*6270*/  @!P0 BRA `(.L_x_128) ;  /* 0x0000000400288947 */ /* 0x002fec0003800000 */
.L_x_144:
[----:B------:R-:W-:Y:S01]  /*6280*/  IMAD R3, R3, 0x8, R2 ;  /* 0x0000000803037824 */ /* 0x000fe200078e0202 */
[----:B------:R-:W-:-:S07]  /*6290*/  SHF.L.U32 R0, R0, 0x1f, RZ ;  /* 0x0000001f00007819 */ /* 0x000fce00000006ff */
.L_x_129:
[----:B-1----:R1:W2:Y:S02]  /*62a0*/  SYNCS.PHASECHK.TRANS64.TRYWAIT P0, [R3+URZ], R0 ;  /* 0x00000000030075a7 */ /* 0x0022a4000800017f */
[----:B--2---:R-:W-:Y:S05]  /*62b0*/  @!P0 NANOSLEEP.SYNCS 0x989680 ;  /* 0x009896800000895d */ /* 0x004fea0003900000 */
[----:B------:R-:W2:Y:S02]  /*62c0*/  @!P0 SYNCS.PHASECHK.TRANS64 P0, [R3+URZ], R0 ;  /* 0x00000000030085a7 */ /* 0x000ea4000800007f */
[----:B--2---:R-:W-:Y:S05]  /*62d0*/  @!P0 BRA `(.L_x_129) ;  /* 0xfffffffc00f08947 */ /* 0x004fea000383ffff */
.L_x_119:
[----:B------:R-:W-:Y:S05]  /*62e0*/  BSYNC B0 ;  /* 0x0000000000007941 */ /* 0x000fea0003800000 */
.L_x_118:
[----:B------:R-:W-:Y:S05]  /*62f0*/  EXIT ;  /* 0x000000000000794d */ /* 0x000fea0003800000 */
.L_x_22:
[----:B---3--:R3:W4:Y:S02]  /*6300*/  SYNCS.PHASECHK.TRANS64.TRYWAIT P1, [R3+URZ], R0 ;  /* 0x00000000030075a7 */ /* 0x008724000802017f */
[----:B----4-:R-:W-:Y:S05]  /*6310*/  @!P1 NANOSLEEP.SYNCS 0x989680 ;  /* 0x009896800000995d */ /* 0x010fea0003900000 */
[----:B------:R-:W4:Y:S02]  /*6320*/  @!P1 SYNCS.PHASECHK.TRANS64 P1, [R3+URZ], R0 ;  /* 0x00000000030095a7 */ /* 0x000f24000802007f */
[----:B----4-:R-:W-:Y:S05]  /*6330*/  @!P1 BRA `(.L_x_22) ;  /* 0xfffffffc00f09947 */ /* 0x010fea000383ffff */
[----:B------:R-:W-:Y:S05]  /*6340*/  BRA `(.L_x_21) ;  /* 0xffffffb000a47947 */ /* 0x000fea000383ffff */
.L_x_27:
[----:B-1----:R1:W2:Y:S02]  /*6350*/  SYNCS.PHASECHK.TRANS64.TRYWAIT P1, [R5+URZ], R4 ;  /* 0x00000004050075a7 */ /* 0x0022a4000802017f */
[----:B--2---:R-:W-:Y:S05]  /*6360*/  @!P1 NANOSLEEP.SYNCS 0x989680 ;  /* 0x009896800000995d */ /* 0x004fea0003900000 */
[----:B------:R-:W2:Y:S02]  /*6370*/  @!P1 SYNCS.PHASECHK.TRANS64 P1, [R5+URZ], R4 ;  /* 0x00000004050095a7 */ /* 0x000ea4000802007f */
[----:B--2---:R-:W-:Y:S05]  /*6380*/  @!P1 BRA `(.L_x_27) ;  /* 0xfffffffc00f09947 */ /* 0x004fea000383ffff */
[----:B------:R-:W-:Y:S05]  /*6390*/  BRA `(.L_x_26) ;  /* 0xffffffb400947947 */ /* 0x000fea000383ffff */
.L_x_106:
[----:B------:R-:W-:Y:S01]  /*63a0*/  BSSY B1, `(.L_x_130) ;  /* 0x0000006000017945 */ /* 0x000fe20003800000 */
[----:B------:R-:W-:-:S07]  /*63b0*/  IMAD.MOV.U32 R15, RZ, RZ, -0x1 ;  /* 0xffffffffff0f7424 */ /* 0x000fce00078e00ff */
[----:B------:R-:W-:Y:S05]  /*63c0*/  WARPSYNC.COLLECTIVE R15, `(.L_x_131) ;  /* 0x000000000f0c7348 */ /* 0x000fea0003c00000 */
[----:B------:R-:W-:Y:S02]  /*63d0*/  ELECT P6, UR62, PT ;  /* 0x00000000003e782f */ /* 0x000fe400038c0000 */
[----:B------:R-:W-:Y:S01]  /*63e0*/  MOV R14, UR62 ;  /* 0x0000003e000e7c02 */ /* 0x000fe20008000f00 */
[----:B------:R-:W-:Y:S10]  /*63f0*/  ENDCOLLECTIVE ;  /* 0x000000000000791b */ /* 0x000ff40003800000 */
.L_x_131:
[----:B------:R-:W-:Y:S05]  /*6400*/  BSYNC B1 ;  /* 0x0000000000017941 */ /* 0x000fea0003800000 */
.L_x_130:
[----:B------:R-:W-:Y:S05]  /*6410*/  BRA `(.L_x_132) ;  /* 0xffffffec008c7947 */ /* 0x000fea000383ffff */
.L_x_109:
[----:B-1----:R1:W2:Y:S02]  /*6420*/  SYNCS.PHASECHK.TRANS64.TRYWAIT P0, [R23+URZ+0x48], R14 ;  /* 0x0000480e170075a7 */ /* 0x0022a4000800017f */
[----:B--2---:R-:W-:Y:S05]  /*6430*/  @!P0 NANOSLEEP.SYNCS 0x989680 ;  /* 0x009896800000895d */ /* 0x004fea0003900000 */
[----:B------:R-:W2:Y:S02]  /*6440*/  @!P0 SYNCS.PHASECHK.TRANS64 P0, [R23+URZ+0x48], R14 ;  /* 0x0000480e170085a7 */ /* 0x000ea4000800007f */
[----:B--2---:R-:W-:Y:S05]  /*6450*/  @!P0 BRA `(.L_x_109) ;  /* 0xfffffffc00f08947 */ /* 0x004fea000383ffff */
[----:B------:R-:W-:Y:S05]  /*6460*/  BRA `(.L_x_133) ;  /* 0xffffffec00c47947 */ /* 0x000fea000383ffff */
.L_x_117:
[----:B------:R-:W-:Y:S01]  /*6470*/  BSSY B0, `(.L_x_134) ;  /* 0x0000006000007945 */ /* 0x000fe20003800000 */
[----:B------:R-:W-:-:S07]  /*6480*/  IMAD.MOV.U32 R15, RZ, RZ, -0x1 ;  /* 0xffffffffff0f7424 */ /* 0x000fce00078e00ff */
[----:B------:R-:W-:Y:S05]  /*6490*/  WARPSYNC.COLLECTIVE R15, `(.L_x_135) ;  /* 0x000000000f0c7348 */ /* 0x000fea0003c00000 */
[----:B------:R-:W-:Y:S02]  /*64a0*/  ELECT P6, UR62, PT ;  /* 0x00000000003e782f */ /* 0x000fe400038c0000 */
[----:B------:R-:W-:Y:S01]  /*64b0*/  MOV R14, UR62 ;  /* 0x0000003e000e7c02 */ /* 0x000fe20008000f00 */
[----:B------:R-:W-:Y:S10]  /*64c0*/  ENDCOLLECTIVE ;  /* 0x000000000000791b */ /* 0x000ff40003800000 */
.L_x_135:
[----:B------:R-:W-:Y:S05]  /*64d0*/  BSYNC B0 ;  /* 0x0000000000007941 */ /* 0x000fea0003800000 */
.L_x_134:
[----:B------:R-:W-:Y:S05]  /*64e0*/  BRA `(.L_x_136) ;  /* 0xfffffff8001c7947 */ /* 0x000fea000383ffff */
.L_x_121:
[----:B0-----:R0:W1:Y:S02]  /*64f0*/  SYNCS.PHASECHK.TRANS64.TRYWAIT P0, [R7+URZ], R4 ;  /* 0x00000004070075a7 */ /* 0x001064000800017f */
[----:B-1----:R-:W-:Y:S05]  /*6500*/  @!P0 NANOSLEEP.SYNCS 0x989680 ;  /* 0x009896800000895d */ /* 0x002fea0003900000 */
[----:B------:R-:W1:Y:S02]  /*6510*/  @!P0 SYNCS.PHASECHK.TRANS64 P0, [R7+URZ], R4 ;  /* 0x00000004070085a7 */ /* 0x000e64000800007f */
[----:B-1----:R-:W-:Y:S05]  /*6520*/  @!P0 BRA `(.L_x_121) ;  /* 0xfffffffc00f08947 */ /* 0x002fea000383ffff */
[----:B------:R-:W-:Y:S05]  /*6530*/  BRA `(.L_x_137) ;  /* 0xfffffff8005c7947 */ /* 0x000fea000383ffff */
.L_x_122:
[----:B0-----:R0:W1:Y:S02]  /*6540*/  SYNCS.PHASECHK.TRANS64.TRYWAIT P0, [R8+URZ], R5 ;  /* 0x00000005080075a7 */ /* 0x001064000800017f */
[----:B-1----:R-:W-:Y:S05]  /*6550*/  @!P0 NANOSLEEP.SYNCS 0x989680 ;  /* 0x009896800000895d */ /* 0x002fea0003900000 */
[----:B------:R-:W1:Y:S02]  /*6560*/  @!P0 SYNCS.PHASECHK.TRANS64 P0, [R8+URZ], R5 ;  /* 0x00000005080085a7 */ /* 0x000e64000800007f */
[----:B-1----:R-:W-:Y:S05]  /*6570*/  @!P0 BRA `(.L_x_122) ;  /* 0xfffffffc00f08947 */ /* 0x002fea000383ffff */
[----:B------:R-:W-:Y:S05]  /*6580*/  BRA `(.L_x_138) ;  /* 0xfffffff8006c7947 */ /* 0x000fea000383ffff */
.L_x_123:
[----:B0-----:R0:W1:Y:S02]  /*6590*/  SYNCS.PHASECHK.TRANS64.TRYWAIT P0, [R9+URZ], R4 ;  /* 0x00000004090075a7 */ /* 0x001064000800017f */
[----:B-1----:R-:W-:Y:S05]  /*65a0*/  @!P0 NANOSLEEP.SYNCS 0x989680 ;  /* 0x009896800000895d */ /* 0x002fea0003900000 */
[----:B------:R-:W1:Y:S02]  /*65b0*/  @!P0 SYNCS.PHASECHK.TRANS64 P0, [R9+URZ], R4 ;  /* 0x00000004090085a7 */ /* 0x000e64000800007f */
[----:B-1----:R-:W-:Y:S05]  /*65c0*/  @!P0 BRA `(.L_x_123) ;  /* 0xfffffffc00f08947 */ /* 0x002fea000383ffff */
[----:B------:R-:W-:Y:S05]  /*65d0*/  BRA `(.L_x_139) ;  /* 0xfffffff8007c7947 */ /* 0x000fea000383ffff */
.L_x_124:
[----:B0-----:R0:W1:Y:S02]  /*65e0*/  SYNCS.PHASECHK.TRANS64.TRYWAIT P0, [R8+URZ], R5 ;  /* 0x00000005080075a7 */ /* 0x001064000800017f */
[----:B-1----:R-:W-:Y:S05]  /*65f0*/  @!P0 NANOSLEEP.SYNCS 0x989680 ;  /* 0x009896800000895d */ /* 0x002fea0003900000 */
[----:B------:R-:W1:Y:S02]  /*6600*/  @!P0 SYNCS.PHASECHK.TRANS64 P0, [R8+URZ], R5 ;  /* 0x00000005080085a7 */ /* 0x000e64000800007f */
[----:B-1----:R-:W-:Y:S05]  /*6610*/  @!P0 BRA `(.L_x_124) ;  /* 0xfffffffc00f08947 */ /* 0x002fea000383ffff */
[----:B------:R-:W-:Y:S05]  /*6620*/  BRA `(.L_x_140) ;  /* 0xfffffff8008c7947 */ /* 0x000fea000383ffff */
.L_x_125:
[----:B0-----:R0:W1:Y:S02]  /*6630*/  SYNCS.PHASECHK.TRANS64.TRYWAIT P0, [R9+URZ], R4 ;  /* 0x00000004090075a7 */ /* 0x001064000800017f */
[----:B-1----:R-:W-:Y:S05]  /*6640*/  @!P0 NANOSLEEP.SYNCS 0x989680 ;  /* 0x009896800000895d */ /* 0x002fea0003900000 */
[----:B------:R-:W1:Y:S02]  /*6650*/  @!P0 SYNCS.PHASECHK.TRANS64 P0, [R9+URZ], R4 ;  /* 0x00000004090085a7 */ /* 0x000e64000800007f */
[----:B-1----:R-:W-:Y:S05]  /*6660*/  @!P0 BRA `(.L_x_125) ;  /* 0xfffffffc00f08947 */ /* 0x002fea000383ffff */
[----:B------:R-:W-:Y:S05]  /*6670*/  BRA `(.L_x_141) ;  /* 0xfffffff8009c7947 */ /* 0x000fea000383ffff */
.L_x_126:
[----:B0-----:R0:W1:Y:S02]  /*6680*/  SYNCS.PHASECHK.TRANS64.TRYWAIT P0, [R8+URZ], R5 ;  /* 0x00000005080075a7 */ /* 0x001064000800017f */
[----:B-1----:R-:W-:Y:S05]  /*6690*/  @!P0 NANOSLEEP.SYNCS 0x989680 ;  /* 0x009896800000895d */ /* 0x002fea0003900000 */
[----:B------:R-:W1:Y:S02]  /*66a0*/  @!P0 SYNCS.PHASECHK.TRANS64 P0, [R8+URZ], R5 ;  /* 0x00000005080085a7 */ /* 0x000e64000800007f */
[----:B-1----:R-:W-:Y:S05]  /*66b0*/  @!P0 BRA `(.L_x_126) ;  /* 0xfffffffc00f08947 */ /* 0x002fea000383ffff */
[----:B------:R-:W-:Y:S05]  /*66c0*/  BRA `(.L_x_142) ;  /* 0xfffffff800ac7947 */ /* 0x000fea000383ffff */
.L_x_127:
[----:B0-----:R0:W1:Y:S02]  /*66d0*/  SYNCS.PHASECHK.TRANS64.TRYWAIT P0, [R9+URZ], R4 ;  /* 0x00000004090075a7 */ /* 0x001064000800017f */
[----:B-1----:R-:W-:Y:S05]  /*66e0*/  @!P0 NANOSLEEP.SYNCS 0x989680 ;  /* 0x009896800000895d */ /* 0x002fea0003900000 */
[----:B------:R-:W1:Y:S02]  /*66f0*/  @!P0 SYNCS.PHASECHK.TRANS64 P0, [R9+URZ], R4 ;  /* 0x00000004090085a7 */ /* 0x000e64000800007f */
[----:B-1----:R-:W-:Y:S05]  /*6700*/  @!P0 BRA `(.L_x_127) ;  /* 0xfffffffc00f08947 */ /* 0x002fea000383ffff */
[----:B------:R-:W-:Y:S05]  /*6710*/  BRA `(.L_x_143) ;  /* 0xfffffff800bc7947 */ /* 0x000fea000383ffff */
.L_x_128:
[----:B0-----:R0:W1:Y:S02]  /*6720*/  SYNCS.PHASECHK.TRANS64.TRYWAIT P0, [R6+URZ], R5 ;  /* 0x00000005060075a7 */ /* 0x001064000800017f */
[----:B-1----:R-:W-:Y:S05]  /*6730*/  @!P0 NANOSLEEP.SYNCS 0x989680 ;  /* 0x009896800000895d */ /* 0x002fea0003900000 */
[----:B------:R-:W1:Y:S02]  /*6740*/  @!P0 SYNCS.PHASECHK.TRANS64 P0, [R6+URZ], R5 ;  /* 0x00000005060085a7 */ /* 0x000e64000800007f */
[----:B-1----:R-:W-:Y:S05]  /*6750*/  @!P0 BRA `(.L_x_128) ;  /* 0xfffffffc00f08947 */ /* 0x002fea000383ffff */
[----:B------:R-:W-:Y:S05]  /*6760*/  BRA `(.L_x_144) ;  /* 0xfffffff800c47947 */ /* 0x000fea000383ffff */
.L_x_145:
[----:B------:R-:W-:-:S00]  /*6770*/  BRA `(.L_x_145) ;  /* 0xfffffffc00fc7947 */ /* 0x000fc0000383ffff */
[----:B------:R-:W-:-:S00]  /*6780*/  NOP ;  /* 0x0000000000007918 */ /* 0x000fc00000000000 */
[----:B------:R-:W-:-:S00]  /*6790*/  NOP ;  /* 0x0000000000007918 */ /* 0x000fc00000000000 */
[----:B------:R-:W-:-:S00]  /*67a0*/  NOP ;  /* 0x0000000000007918 */ /* 0x000fc00000000000 */
[----:B------:R-:W-:-:S00]  /*67b0*/  NOP ;  /* 0x0000000000007918 */ /* 0x000fc00000000000 */
[----:B------:R-:W-:-:S00]  /*67c0*/  NOP ;  /* 0x0000000000007918 */ /* 0x000fc00000000000 */
[----:B------:R-:W-:-:S00]  /*67d0*/  NOP ;  /* 0x0000000000007918 */ /* 0x000fc00000000000 */
[----:B------:R-:W-:-:S00]  /*67e0*/  NOP ;  /* 0x0000000000007918 */ /* 0x000fc00000000000 */
[----:B------:R-:W-:-:S00]  /*67f0*/  NOP ;  /* 0x0000000000007918 */ /* 0x000fc00000000000 */
.L_x_146:


//--------------------- .nv.global.init           --------------------------
	.section	.nv.global.init,"aw",@progbits
.nv.global.init:
	.type		$str$22,@object
	.size		$str$22,($str$23 - $str$22)
$str$22:
        /*0000*/ 	.byte	0x6b, 0x5f, 0x74, 0x69, 0x6c, 0x65, 0x5f, 0x63, 0x6f, 0x75, 0x6e, 0x74, 0x20, 0x3e, 0x3d, 0x20
        /*0010*/ 	.byte	0x31, 0x00
	.type		$str$23,@object
	.size		$str$23,(__unnamed_1 - $str$23)
$str$23:
        /*0012*/ 	.byte	0x2f, 0x74, 0x6d, 0x70, 0x2f, 0x63, 0x75, 0x74, 0x6c, 0x61, 0x73, 0x73, 0x5f, 0x73, 0x77, 0x65
        /*0022*/ 	.byte	0x65, 0x70, 0x5f, 0x73, 0x72, 0x63, 0x2f, 0x69, 0x6e, 0x63, 0x6c, 0x75, 0x64, 0x65, 0x2f, 0x63
        /*0032*/ 	.byte	0x75, 0x74, 0x6c, 0x61, 0x73, 0x73, 0x2f, 0x67, 0x65, 0x6d, 0x6d, 0x2f, 0x63, 0x6f, 0x6c, 0x6c
        /*0042*/ 	.byte	0x65, 0x63, 0x74, 0x69, 0x76, 0x65, 0x2f, 0x73, 0x6d, 0x39, 0x30, 0x5f, 0x6d, 0x6d, 0x61, 0x5f
        /*0052*/ 	.byte	0x74, 0x6d, 0x61, 0x5f, 0x67, 0x6d, 0x6d, 0x61, 0x5f, 0x73, 0x73, 0x5f, 0x77, 0x61, 0x72, 0x70
        /*0062*/ 	.byte	0x73, 0x70, 0x65, 0x63, 0x69, 0x61, 0x6c, 0x69, 0x7a, 0x65, 0x64, 0x2e, 0x68, 0x70, 0x70, 0x00
	.type		__unnamed_1,@object
	.size		__unnamed_1,(.L_0 - __unnamed_1)
__unnamed_1:
        /*0072*/ 	.byte	0x76, 0x6f, 0x69, 0x64, 0x20, 0x63, 0x75, 0x74, 0x6c, 0x61, 0x73, 0x73, 0x3a, 0x3a, 0x67, 0x65
        /* <DEDUP_REMOVED lines=180> */
        /*0bc2*/ 	.byte	0x3a, 0x3a, 0x69, 0x64, 0x65, 0x6e, 0x74, 0x69, 0x74, 0x79, 0x5d, 0x00
.L_0:


//--------------------- .nv.shared._ZN7cutlass13device_kernelINS_4gemm6kernel13GemmUniversalIN4cute5tupleIJiiiiEEENS1_10collective13CollectiveMmaINS1_34MainloopSm90TmaGmmaWarpSpecializedILi9ENS5_IJNS4_1CILi2EEENSA_ILi1EEESC_EEENS1_35KernelTmaWarpSpecializedCooperativeEEENS5_IJNSA_ILi128EEENSA_ILi64EEESH_EEENS_10bfloat16_tENS5_IJlSC_lEEESJ_SK_NS4_8TiledMMAINS4_8MMA_AtomIJNS4_4SM904GMMA27MMA_64x64x16_F32BF16BF16_SSILNSO_5MajorE0ELSQ_0ELNSO_7ScaleInE1ELSR_1EEEEEENS4_6LayoutISD_NS5_IJSC_NSA_ILi0EEESV_EEEEENS5_IJNS4_10UnderscoreESY_SY_EEEEENS4_13SM90_TMA_LOADENS4_14ComposedLayoutINS4_7SwizzleILi3ELi4ELi3EEENS4_18smem_ptr_flag_bitsILi16EEENSU_INS5_IJNSA_ILi8EEESH_EEENS5_IJSH_SC_EEEEEEEvNS4_8identityENS4_23SM90_TMA_LOAD_MULTICASTES1B_vS1C_EENS_8epilogue10collective6detail29Sm90TmaWarpSpecializedAdapterINS1G_15DefaultEpilogueISJ_SK_SK_NS1F_6thread17LinearCombinationISJ_Li1EffLNS1K_9ScaleType4KindE0ELNS_15FloatRoundStyleE2ESJ_EENS1_15EpilogueDefaultEEEEEvvEEEEvNT_6ParamsE --------------------------
	.section	.nv.shared._ZN7cutlass13device_kernelINS_4gemm6kernel13GemmUniversalIN4cute5tupleIJiiiiEEENS1_10collective13CollectiveMmaINS1_34MainloopSm90TmaGmmaWarpSpecializedILi9ENS5_IJNS4_1CILi2EEENSA_ILi1EEESC_EEENS1_35KernelTmaWarpSpecializedCooperativeEEENS5_IJNSA_ILi128EEENSA_ILi64EEESH_EEENS_10bfloat16_tENS5_IJlSC_lEEESJ_SK_NS4_8TiledMMAINS4_8MMA_AtomIJNS4_4SM904GMMA27MMA_64x64x16_F32BF16BF16_SSILNSO_5MajorE0ELSQ_0ELNSO_7ScaleInE1ELSR_1EEEEEENS4_6LayoutISD_NS5_IJSC_NSA_ILi0EEESV_EEEEENS5_IJNS4_10UnderscoreESY_SY_EEEEENS4_13SM90_TMA_LOADENS4_14ComposedLayoutINS4_7SwizzleILi3ELi4ELi3EEENS4_18smem_ptr_flag_bitsILi16EEENSU_INS5_IJNSA_ILi8EEESH_EEENS5_IJSH_SC_EEEEEEEvNS4_8identityENS4_23SM90_TMA_LOAD_MULTICASTES1B_vS1C_EENS_8epilogue10collective6detail29Sm90TmaWarpSpecializedAdapterINS1G_15DefaultEpilogueISJ_SK_SK_NS1F_6thread17LinearCombinationISJ_Li1EffLNS1K_9ScaleType4KindE0ELNS_15FloatRoundStyleE2ESJ_EENS1_15EpilogueDefaultEEEEEvvEEEEvNT_6ParamsE,"aw",@nobits
	.sectionflags	@""
	.align	16
	.zero		1024


//--------------------- .nv.shared.reserved.0     --------------------------
	.section	.nv.shared.reserved.0,"aw",@nobits
	.weak		__nv_reservedSMEM_offset_0_alias
	.size		__nv_reservedSMEM_offset_0_alias, 0, 0
	.other		__nv_reservedSMEM_offset_0_alias,@"STO_CUDA_RESERVED_SHARED STV_DEFAULT"
__nv_reservedSMEM_offset_0_alias:
	.zero		0


//--------------------- .nv.global                --------------------------
	.section	.nv.global,"aw",@nobits
.nv.global:
	.type		_ZN39_INTERNAL_e0224ce7_4_k_cu_59694297_32644cute1_E,@object
	.size		_ZN39_INTERNAL_e0224ce7_4_k_cu_59694297_32644cute1_E,(_ZN39_INTERNAL_e0224ce7_4_k_cu_59694297_32644cuda3std3__45__cpo6cbeginE - _ZN39_INTERNAL_e0224ce7_4_k_cu_59694297_32644cute1_E)
_ZN39_INTERNAL_e0224ce7_4_k_cu_59694297_32644cute1_E:
	.zero		1
	.type		_ZN39_INTERNAL_e0224ce7_4_k_cu_59694297_32644cuda3std3__45__cpo6cbeginE,@object
	.size		_ZN39_INTERNAL_e0224ce7_4_k_cu_59694297_32644cuda3std3__45__cpo6cbeginE,(_ZN39_INTERNAL_e0224ce7_4_k_cu_59694297_32644cuda3std3__48in_placeE - _ZN39_INTERNAL_e0224ce7_4_k_cu_59694297_32644cuda3std3__45__cpo6cbeginE)
_ZN39_INTERNAL_e0224ce7_4_k_cu_59694297_32644cuda3std3__45__cpo6cbeginE:
	.zero		1
	.type		_ZN39_INTERNAL_e0224ce7_4_k_cu_59694297_32644cuda3std3__48in_placeE,@object
	.size		_ZN39_INTERNAL_e0224ce7_4_k_cu_59694297_32644cuda3std3__48in_placeE,(_ZN39_INTERNAL_e0224ce7_4_k_cu_59694297_32644cuda3std6ranges3__45__cpo9iter_moveE - _ZN39_INTERNAL_e0224ce7_4_k_cu_59694297_32644cuda3std3__48in_placeE)
_ZN39_INTERNAL_e0224ce7_4_k_cu_59694297_32644cuda3std3__48in_placeE:
	.zero		1
	.type		_ZN39_INTERNAL_e0224ce7_4_k_cu_59694297_32644cuda3std6ranges3__45__cpo9iter_moveE,@object
	.size		_ZN39_INTERNAL_e0224ce7_4_k_cu_59694297_32644cuda3std6ranges3__45__cpo9iter_moveE,(_ZN39_INTERNAL_e0224ce7_4_k_cu_59694297_32644cuda3std3__45__cpo5beginE - _ZN39_INTERNAL_e0224ce7_4_k_cu_59694297_32644cuda3std6ranges3__45__cpo9iter_moveE)
_ZN39_INTERNAL_e0224ce7_4_k_cu_59694297_32644cuda3std6ranges3__45__cpo9iter_moveE:
	.zero		1
	.type		_ZN39_INTERNAL_e0224ce7_4_k_cu_59694297_32644cuda3std3__45__cpo5beginE,@object
	.size		_ZN39_INTERNAL_e0224ce7_4_k_cu_59694297_32644cuda3std3__45__cpo5beginE,(_ZN39_INTERNAL_e0224ce7_4_k_cu_59694297_32644cuda3std3__441_GLOBAL__N__e0224ce7_4_k_cu_59694297_32646ignoreE - _ZN39_INTERNAL_e0224ce7_4_k_cu_59694297_32644cuda3std3__45__cpo5beginE)
_ZN39_INTERNAL_e0224ce7_4_k_cu_59694297_32644cuda3std3__45__cpo5beginE:
	.zero		1
	.type		_ZN39_INTERNAL_e0224ce7_4_k_cu_59694297_32644cuda3std3__441_GLOBAL__N__e0224ce7_4_k_cu_59694297_32646ignoreE,@object
	.size		_ZN39_INTERNAL_e0224ce7_4_k_cu_59694297_32644cuda3std3__441_GLOBAL__N__e0224ce7_4_k_cu_59694297_32646ignoreE,(_ZN39_INTERNAL_e0224ce7_4_k_cu_59694297_32644cute7productE - _ZN39_INTERNAL_e0224ce7_4_k_cu_59694297_32644cuda3std3__441_GLOBAL__N__e0224ce7_4_k_cu_59694297_32646ignoreE)
_ZN39_INTERNAL_e0224ce7_4_k_cu_59694297_32644cuda3std3__441_GLOBAL__N__e0224ce7_4_k_cu_59694297_32646ignoreE:
	.zero		1
	.type		_ZN39_INTERNAL_e0224ce7_4_k_cu_59694297_32644cute7productE,@object
	.size		_ZN39_INTERNAL_e0224ce7_4_k_cu_59694297_32644cute7productE,(_ZN39_INTERNAL_e0224ce7_4_k_cu_59694297_32644cuda3std3__45__cpo3endE - _ZN39_INTERNAL_e0224ce7_4_k_cu_59694297_32644cute7productE)
_ZN39_INTERNAL_e0224ce7_4_k_cu_59694297_32644cute7productE:
	.zero		1
	.type		_ZN39_INTERNAL_e0224ce7_4_k_cu_59694297_32644cuda3std3__45__cpo3endE,@object
	.size		_ZN39_INTERNAL_e0224ce7_4_k_cu_59694297_32644cuda3std3__45__cpo3endE,(_ZN39_INTERNAL_e0224ce7_4_k_cu_59694297_32644cuda3std3__419piecewise_constructE - _ZN39_INTERNAL_e0224ce7_4_k_cu_59694297_32644cuda3std3__45__cpo3endE)
_ZN39_INTERNAL_e0224ce7_4_k_cu_59694297_32644cuda3std3__45__cpo3endE:
	.zero		1
	.type		_ZN39_INTERNAL_e0224ce7_4_k_cu_59694297_32644cuda3std3__419piecewise_constructE,@object
	.size		_ZN39_INTERNAL_e0224ce7_4_k_cu_59694297_32644cuda3std3__419piecewise_constructE,(_ZN39_INTERNAL_e0224ce7_4_k_cu_59694297_32644cuda3std3__45__cpo4cendE - _ZN39_INTERNAL_e0224ce7_4_k_cu_59694297_32644cuda3std3__419piecewise_constructE)
_ZN39_INTERNAL_e0224ce7_4_k_cu_59694297_32644cuda3std3__419piecewise_constructE:
	.zero		1
	.type		_ZN39_INTERNAL_e0224ce7_4_k_cu_59694297_32644cuda3std3__45__cpo4cendE,@object
	.size		_ZN39_INTERNAL_e0224ce7_4_k_cu_59694297_32644cuda3std3__45__cpo4cendE,(_ZN39_INTERNAL_e0224ce7_4_k_cu_59694297_32644cuda3std6ranges3__45__cpo4swapE - _ZN39_INTERNAL_e0224ce7_4_k_cu_59694297_32644cuda3std3__45__cpo4cendE)
_ZN39_INTERNAL_e0224ce7_4_k_cu_59694297_32644cuda3std3__45__cpo4cendE:
	.zero		1
	.type		_ZN39_INTERNAL_e0224ce7_4_k_cu_59694297_32644cuda3std6ranges3__45__cpo4swapE,@object
	.size		_ZN39_INTERNAL_e0224ce7_4_k_cu_59694297_32644cuda3std6ranges3__45__cpo4swapE,(.L_8 - _ZN39_INTERNAL_e0224ce7_4_k_cu_59694297_32644cuda3std6ranges3__45__cpo4swapE)
_ZN39_INTERNAL_e0224ce7_4_k_cu_59694297_32644cuda3std6ranges3__45__cpo4swapE:
	.zero		1
.L_8:


//--------------------- .nv.constant0._ZN7cutlass13device_kernelINS_4gemm6kernel13GemmUniversalIN4cute5tupleIJiiiiEEENS1_10collective13CollectiveMmaINS1_34MainloopSm90TmaGmmaWarpSpecializedILi9ENS5_IJNS4_1CILi2EEENSA_ILi1EEESC_EEENS1_35KernelTmaWarpSpecializedCooperativeEEENS5_IJNSA_ILi128EEENSA_ILi64EEESH_EEENS_10bfloat16_tENS5_IJlSC_lEEESJ_SK_NS4_8TiledMMAINS4_8MMA_AtomIJNS4_4SM904GMMA27MMA_64x64x16_F32BF16BF16_SSILNSO_5MajorE0ELSQ_0ELNSO_7ScaleInE1ELSR_1EEEEEENS4_6LayoutISD_NS5_IJSC_NSA_ILi0EEESV_EEEEENS5_IJNS4_10UnderscoreESY_SY_EEEEENS4_13SM90_TMA_LOADENS4_14ComposedLayoutINS4_7SwizzleILi3ELi4ELi3EEENS4_18smem_ptr_flag_bitsILi16EEENSU_INS5_IJNSA_ILi8EEESH_EEENS5_IJSH_SC_EEEEEEEvNS4_8identityENS4_23SM90_TMA_LOAD_MULTICASTES1B_vS1C_EENS_8epilogue10collective6detail29Sm90TmaWarpSpecializedAdapterINS1G_15DefaultEpilogueISJ_SK_SK_NS1F_6thread17LinearCombinationISJ_Li1EffLNS1K_9ScaleType4KindE0ELNS_15FloatRoundStyleE2ESJ_EENS1_15EpilogueDefaultEEEEEvvEEEEvNT_6ParamsE --------------------------
	.section	.nv.constant0._ZN7cutlass13device_kernelINS_4gemm6kernel13GemmUniversalIN4cute5tupleIJiiiiEEENS1_10collective13CollectiveMmaINS1_34MainloopSm90TmaGmmaWarpSpecializedILi9ENS5_IJNS4_1CILi2EEENSA_ILi1EEESC_EEENS1_35KernelTmaWarpSpecializedCooperativeEEENS5_IJNSA_ILi128EEENSA_ILi64EEESH_EEENS_10bfloat16_tENS5_IJlSC_lEEESJ_SK_NS4_8TiledMMAINS4_8MMA_AtomIJNS4_4SM904GMMA27MMA_64x64x16_F32BF16BF16_SSILNSO_5MajorE0ELSQ_0ELNSO_7ScaleInE1ELSR_1EEEEEENS4_6LayoutISD_NS5_IJSC_NSA_ILi0EEESV_EEEEENS5_IJNS4_10UnderscoreESY_SY_EEEEENS4_13SM90_TMA_LOADENS4_14ComposedLayoutINS4_7SwizzleILi3ELi4ELi3EEENS4_18smem_ptr_flag_bitsILi16EEENSU_INS5_IJNSA_ILi8EEESH_EEENS5_IJSH_SC_EEEEEEEvNS4_8identityENS4_23SM90_TMA_LOAD_MULTICASTES1B_vS1C_EENS_8epilogue10collective6detail29Sm90TmaWarpSpecializedAdapterINS1G_15DefaultEpilogueISJ_SK_SK_NS1F_6thread17LinearCombinationISJ_Li1EffLNS1K_9ScaleType4KindE0ELNS_15FloatRoundStyleE2ESJ_EENS1_15EpilogueDefaultEEEEEvvEEEEvNT_6ParamsE,"a",@progbits
	.sectionflags	@""
	.align	4
.nv.constant0._ZN7cutlass13device_kernelINS_4gemm6kernel13GemmUniversalIN4cute5tupleIJiiiiEEENS1_10collective13CollectiveMmaINS1_34MainloopSm90TmaGmmaWarpSpecializedILi9ENS5_IJNS4_1CILi2EEENSA_ILi1EEESC_EEENS1_35KernelTmaWarpSpecializedCooperativeEEENS5_IJNSA_ILi128EEENSA_ILi64EEESH_EEENS_10bfloat16_tENS5_IJlSC_lEEESJ_SK_NS4_8TiledMMAINS4_8MMA_AtomIJNS4_4SM904GMMA27MMA_64x64x16_F32BF16BF16_SSILNSO_5MajorE0ELSQ_0ELNSO_7ScaleInE1ELSR_1EEEEEENS4_6LayoutISD_NS5_IJSC_NSA_ILi0EEESV_EEEEENS5_IJNS4_10UnderscoreESY_SY_EEEEENS4_13SM90_TMA_LOADENS4_14ComposedLayoutINS4_7SwizzleILi3ELi4ELi3EEENS4_18smem_ptr_flag_bitsILi16EEENSU_INS5_IJNSA_ILi8EEESH_EEENS5_IJSH_SC_EEEEEEEvNS4_8identityENS4_23SM90_TMA_LOAD_MULTICASTES1B_vS1C_EENS_8epilogue10collective6detail29Sm90TmaWarpSpecializedAdapterINS1G_15DefaultEpilogueISJ_SK_SK_NS1F_6thread17LinearCombinationISJ_Li1EffLNS1K_9ScaleType4KindE0ELNS_15FloatRoundStyleE2ESJ_EENS1_15EpilogueDefaultEEEEEvvEEEEvNT_6ParamsE:
	.zero		1664


//--------------------- SYMBOLS --------------------------

	.type		.nv.reservedSmem.offset0,@object
	.size		.nv.reservedSmem.offset0,0x4
	.type		__assertfail,@function
